	.headerflags	@"EF_CUDA_TEXMODE_UNIFIED EF_CUDA_64BIT_ADDRESS EF_CUDA_SM86 EF_CUDA_VIRTUAL_SM(EF_CUDA_SM86)"
	.elftype	@"ET_EXEC"


//--------------------- .nv.info                  --------------------------
	.section	.nv.info,"",@"SHT_CUDA_INFO"
	.align	4


	//----- nvinfo : EIATTR_REGCOUNT
	.align		4
        /*0000*/ 	.byte	0x04, 0x2f
        /*0002*/ 	.short	(.L_1 - .L_0)
	.align		4
.L_0:
        /*0004*/ 	.word	index@(triton_mm)
        /*0008*/ 	.word	0x000000c2


	//----- nvinfo : EIATTR_MAX_STACK_SIZE
	.align		4
.L_1:
        /*000c*/ 	.byte	0x04, 0x23
        /*000e*/ 	.short	(.L_3 - .L_2)
	.align		4
.L_2:
        /*0010*/ 	.word	index@(triton_mm)
        /*0014*/ 	.word	0x00000000


	//----- nvinfo : EIATTR_MIN_STACK_SIZE
	.align		4
.L_3:
        /*0018*/ 	.byte	0x04, 0x12
        /*001a*/ 	.short	(.L_5 - .L_4)
	.align		4
.L_4:
        /*001c*/ 	.word	index@(triton_mm)
        /*0020*/ 	.word	0x00000000


	//----- nvinfo : EIATTR_FRAME_SIZE
	.align		4
.L_5:
        /*0024*/ 	.byte	0x04, 0x11
        /*0026*/ 	.short	(.L_7 - .L_6)
	.align		4
.L_6:
        /*0028*/ 	.word	index@(triton_mm)
        /*002c*/ 	.word	0x00000000
.L_7:


//--------------------- .nv.info.triton_mm        --------------------------
	.section	.nv.info.triton_mm,"",@"SHT_CUDA_INFO"
	.align	4


	//----- nvinfo : EIATTR_CUDA_API_VERSION
	.align		4
        /*0000*/ 	.byte	0x04, 0x37
        /*0002*/ 	.short	(.L_9 - .L_8)
.L_8:
        /*0004*/ 	.word	0x0000007b


	//----- nvinfo : EIATTR_SW2861232_WAR
	.align		4
.L_9:
        /*0008*/ 	.byte	0x01, 0x35
	.zero		2


	//----- nvinfo : EIATTR_PARAM_CBANK
	.align		4
        /*000c*/ 	.byte	0x04, 0x0a
        /*000e*/ 	.short	(.L_11 - .L_10)
	.align		4
.L_10:
        /*0010*/ 	.word	index@(.nv.constant0.triton_mm)
        /*0014*/ 	.short	0x0160
        /*0016*/ 	.short	0x0024


	//----- nvinfo : EIATTR_CBANK_PARAM_SIZE
	.align		4
.L_11:
        /*0018*/ 	.byte	0x03, 0x19
        /*001a*/ 	.short	0x0024


	//----- nvinfo : EIATTR_KPARAM_INFO
	.align		4
        /*001c*/ 	.byte	0x04, 0x17
        /*001e*/ 	.short	(.L_13 - .L_12)
.L_12:
        /*0020*/ 	.word	0x00000000
        /*0024*/ 	.short	0x0004
        /*0026*/ 	.short	0x0020
        /*0028*/ 	.byte	0x00, 0xf0, 0x11, 0x00


	//----- nvinfo : EIATTR_KPARAM_INFO
	.align		4
.L_13:
        /*002c*/ 	.byte	0x04, 0x17
        /*002e*/ 	.short	(.L_15 - .L_14)
.L_14:
        /*0030*/ 	.word	0x00000000
        /*0034*/ 	.short	0x0003
        /*0036*/ 	.short	0x0018
        /*0038*/ 	.byte	0x00, 0xf0, 0x21, 0x00


	//----- nvinfo : EIATTR_KPARAM_INFO
	.align		4
.L_15:
        /*003c*/ 	.byte	0x04, 0x17
        /*003e*/ 	.short	(.L_17 - .L_16)
.L_16:
        /*0040*/ 	.word	0x00000000
        /*0044*/ 	.short	0x0002
        /*0046*/ 	.short	0x0010
        /*0048*/ 	.byte	0x00, 0xf0, 0x21, 0x00


	//----- nvinfo : EIATTR_KPARAM_INFO
	.align		4
.L_17:
        /*004c*/ 	.byte	0x04, 0x17
        /*004e*/ 	.short	(.L_19 - .L_18)
.L_18:
        /*0050*/ 	.word	0x00000000
        /*0054*/ 	.short	0x0001
        /*0056*/ 	.short	0x0008
        /*0058*/ 	.byte	0x00, 0xf0, 0x21, 0x00


	//----- nvinfo : EIATTR_KPARAM_INFO
	.align		4
.L_19:
        /*005c*/ 	.byte	0x04, 0x17
        /*005e*/ 	.short	(.L_21 - .L_20)
.L_20:
        /*0060*/ 	.word	0x00000000
        /*0064*/ 	.short	0x0000
        /*0066*/ 	.short	0x0000
        /*0068*/ 	.byte	0x00, 0xf0, 0x21, 0x00


	//----- nvinfo : EIATTR_MAXREG_COUNT
	.align		4
.L_21:
        /*006c*/ 	.byte	0x03, 0x1b
        /*006e*/ 	.short	0x00ff


	//----- nvinfo : EIATTR_EXIT_INSTR_OFFSETS
	.align		4
        /*0070*/ 	.byte	0x04, 0x1c
        /*0072*/ 	.short	(.L_23 - .L_22)


	//   ....[0]....
.L_22:
        /*0074*/ 	.word	0x00000040


	//   ....[1]....
        /*0078*/ 	.word	0x0000b290


	//   ....[2]....
        /*007c*/ 	.word	0x0000b2b0


	//----- nvinfo : EIATTR_MAX_THREADS
	.align		4
.L_23:
        /*0080*/ 	.byte	0x04, 0x05
        /*0082*/ 	.short	(.L_25 - .L_24)
.L_24:
        /*0084*/ 	.word	0x00000080
        /*0088*/ 	.word	0x00000001
        /*008c*/ 	.word	0x00000001
.L_25:


//--------------------- .nv.rel.action            --------------------------
	.section	.nv.rel.action,"",@"SHT_CUDA_RELOCINFO"
	.align	8
	.sectionentsize	8
        /*0000*/ 	.byte	0x73, 0x00, 0x00, 0x00, 0x00, 0x00, 0x00, 0x00, 0x00, 0x00, 0x00, 0x11, 0x25, 0x00, 0x05, 0x36


//--------------------- .nv.constant0.triton_mm   --------------------------
	.section	.nv.constant0.triton_mm,"a",@progbits
	.align	4
.nv.constant0.triton_mm:
	.zero		388


//--------------------- .text.triton_mm           --------------------------
	.section	.text.triton_mm,"ax",@progbits
	.sectionflags	@"SHF_BARRIERS=1"
	.sectioninfo	@"SHI_REGISTERS=194"
	.align	128
        .global         triton_mm
        .type           triton_mm,@function
        .size           triton_mm,(.L_x_3 - triton_mm)
        .other          triton_mm,@"STO_CUDA_ENTRY STV_DEFAULT"
triton_mm:
.text.triton_mm:
[----:B------:R-:W-:-:S02]  /*0000*/  MOV R1, c[0x0][0x28] ;  /* 0x00000a0000017a02 */ /* 0x000fc40000000f00 */
[----:B------:R-:W-:-:S05]  /*0010*/  MOV R0, c[0x0][0x180] ;  /* 0x0000600000007a02 */ /* 0x000fca0000000f00 */
[----:B------:R-:W-:-:S05]  /*0020*/  IMAD R2, R0, 0x1900, RZ ;  /* 0x0000190000027824 */ /* 0x000fca00078e02ff */
[----:B------:R-:W-:-:S13]  /*0030*/  ISETP.NE.AND P0, PT, R2, RZ, PT ;  /* 0x000000ff0200720c */ /* 0x000fda0003f05270 */
[----:B------:R-:W-:Y:S05]  /*0040*/  @!P0 EXIT ;  /* 0x000000000000894d */ /* 0x000fea0003800000 */
[----:B------:R-:W1:Y:S01]  /*0050*/  S2R R11, SR_CTAID.X ;  /* 0x00000000000b7919 */ /* 0x000e620000002500 */
[----:B------:R-:W-:Y:S01]  /*0060*/  IMAD R0, R0, 0x32, RZ ;  /* 0x0000003200007824 */ /* 0x000fe200078e02ff */
[----:B------:R-:W-:Y:S01]  /*0070*/  MOV R19, 0x4 ;  /* 0x0000000400137802 */ /* 0x000fe20000000f00 */
[----:B------:R-:W-:Y:S01]  /*0080*/  ULDC.64 UR8, c[0x0][0x118] ;  /* 0x0000460000087ab9 */ /* 0x000fe20000000a00 */
[----:B------:R-:W2:Y:S01]  /*0090*/  S2R R134, SR_TID.X ;  /* 0x0000000000867919 */ /* 0x000ea20000002100 */
[----:B------:R-:W-:Y:S01]  /*00a0*/  MOV R119, 0x1 ;  /* 0x0000000100777802 */ /* 0x000fe20000000f00 */
[----:B------:R-:W-:Y:S01]  /*00b0*/  CS2R R88, SRZ ;  /* 0x0000000000587805 */ /* 0x000fe2000001ff00 */
[----:B------:R-:W-:Y:S01]  /*00c0*/  IADD3 R2, R0, 0x3f, RZ ;  /* 0x0000003f00027810 */ /* 0x000fe20007ffe0ff */
[----:B------:R-:W-:Y:S01]  /*00d0*/  CS2R R90, SRZ ;  /* 0x00000000005a7805 */ /* 0x000fe2000001ff00 */
[----:B------:R-:W-:Y:S01]  /*00e0*/  IABS R17, R0 ;  /* 0x0000000000117213 */ /* 0x000fe20000000000 */
[----:B------:R-:W-:Y:S01]  /*00f0*/  CS2R R96, SRZ ;  /* 0x0000000000607805 */ /* 0x000fe2000001ff00 */
[----:B------:R-:W-:Y:S01]  /*0100*/  SHF.R.S32.HI R3, RZ, 0x1f, R2 ;  /* 0x0000001fff037819 */ /* 0x000fe20000011402 */
[----:B------:R-:W-:Y:S01]  /*0110*/  CS2R R98, SRZ ;  /* 0x0000000000627805 */ /* 0x000fe2000001ff00 */
[----:B------:R-:W3:Y:S01]  /*0120*/  I2F.RP R9, R17 ;  /* 0x0000001100097306 */ /* 0x000ee20000209400 */
[----:B------:R-:W-:Y:S01]  /*0130*/  MOV R129, 0xffffffe0 ;  /* 0xffffffe000817802 */ /* 0x000fe20000000f00 */
[----:B------:R-:W-:Y:S01]  /*0140*/  CS2R R52, SRZ ;  /* 0x0000000000347805 */ /* 0x000fe2000001ff00 */
[----:B------:R-:W-:Y:S01]  /*0150*/  LEA.HI R3, R3, R2, RZ, 0x6 ;  /* 0x0000000203037211 */ /* 0x000fe200078f30ff */
[----:B------:R-:W-:Y:S01]  /*0160*/  CS2R R54, SRZ ;  /* 0x0000000000367805 */ /* 0x000fe2000001ff00 */
[----:B------:R-:W-:Y:S01]  /*0170*/  CS2R R56, SRZ ;  /* 0x0000000000387805 */ /* 0x000fe2000001ff00 */
[----:B------:R-:W-:Y:S01]  /*0180*/  CS2R R58, SRZ ;  /* 0x00000000003a7805 */ /* 0x000fe2000001ff00 */
[----:B------:R-:W-:Y:S01]  /*0190*/  CS2R R80, SRZ ;  /* 0x0000000000507805 */ /* 0x000fe2000001ff00 */
[----:B------:R-:W-:Y:S01]  /*01a0*/  CS2R R82, SRZ ;  /* 0x0000000000527805 */ /* 0x000fe2000001ff00 */
[----:B------:R-:W-:Y:S01]  /*01b0*/  CS2R R42, SRZ ;  /* 0x00000000002a7805 */ /* 0x000fe2000001ff00 */
[----:B------:R-:W-:Y:S01]  /*01c0*/  CS2R R76, SRZ ;  /* 0x00000000004c7805 */ /* 0x000fe2000001ff00 */
[----:B-1----:R-:W-:Y:S01]  /*01d0*/  SHF.R.S32.HI R4, RZ, 0x1f, R11 ;  /* 0x0000001fff047819 */ /* 0x002fe2000001140b */
[----:B------:R-:W-:Y:S01]  /*01e0*/  CS2R R78, SRZ ;  /* 0x00000000004e7805 */ /* 0x000fe2000001ff00 */
[----:B------:R-:W-:Y:S01]  /*01f0*/  ISETP.GE.AND P2, PT, R11, RZ, PT ;  /* 0x000000ff0b00720c */ /* 0x000fe20003f46270 */
[----:B------:R-:W-:Y:S01]  /*0200*/  CS2R R44, SRZ ;  /* 0x00000000002c7805 */ /* 0x000fe2000001ff00 */
[-C--:B------:R-:W-:Y:S01]  /*0210*/  LEA.HI R4, R4, R11.reuse, RZ, 0x3 ;  /* 0x0000000b04047211 */ /* 0x080fe200078f18ff */
[----:B---3--:R-:W-:Y:S01]  /*0220*/  MUFU.RCP R9, R9 ;  /* 0x0000000900097308 */ /* 0x008fe20000001000 */
[----:B------:R-:W-:Y:S01]  /*0230*/  CS2R R46, SRZ ;  /* 0x00000000002e7805 */ /* 0x000fe2000001ff00 */
[----:B------:R-:W-:Y:S01]  /*0240*/  CS2R R92, SRZ ;  /* 0x00000000005c7805 */ /* 0x000fe2000001ff00 */
[----:B------:R-:W-:Y:S01]  /*0250*/  LOP3.LUT R4, R4, 0xfffffff8, RZ, 0xc0, !PT ;  /* 0xfffffff804047812 */ /* 0x000fe200078ec0ff */
[----:B------:R-:W-:Y:S01]  /*0260*/  CS2R R94, SRZ ;  /* 0x00000000005e7805 */ /* 0x000fe2000001ff00 */
[----:B------:R-:W-:Y:S01]  /*0270*/  CS2R R64, SRZ ;  /* 0x0000000000407805 */ /* 0x000fe2000001ff00 */
[----:B------:R-:W-:Y:S01]  /*0280*/  CS2R R66, SRZ ;  /* 0x0000000000427805 */ /* 0x000fe2000001ff00 */
[----:B------:R-:W-:Y:S01]  /*0290*/  LEA.HI.SX32 R3, R3, -R4, 0x1a ;  /* 0x8000000403037211 */ /* 0x000fe200078fd2ff */
[----:B------:R-:W-:Y:S01]  /*02a0*/  CS2R R68, SRZ ;  /* 0x0000000000447805 */ /* 0x000fe2000001ff00 */
[----:B------:R-:W-:Y:S01]  /*02b0*/  IADD3 R8, -R4, R11, RZ ;  /* 0x0000000b04087210 */ /* 0x000fe20007ffe1ff */
[----:B------:R-:W-:Y:S01]  /*02c0*/  CS2R R70, SRZ ;  /* 0x0000000000467805 */ /* 0x000fe2000001ff00 */
[----:B------:R-:W-:Y:S01]  /*02d0*/  IMNMX R5, R3, 0x8, PT ;  /* 0x0000000803057817 */ /* 0x000fe20003800200 */
[----:B------:R-:W-:Y:S01]  /*02e0*/  CS2R R60, SRZ ;  /* 0x00000000003c7805 */ /* 0x000fe2000001ff00 */
[----:B------:R-:W-:Y:S01]  /*02f0*/  IABS R15, R8 ;  /* 0x00000008000f7213 */ /* 0x000fe20000000000 */
[----:B------:R-:W-:Y:S01]  /*0300*/  CS2R R62, SRZ ;  /* 0x00000000003e7805 */ /* 0x000fe2000001ff00 */
[-C--:B------:R-:W-:Y:S01]  /*0310*/  IABS R13, R5.reuse ;  /* 0x00000005000d7213 */ /* 0x080fe20000000000 */
[----:B------:R-:W-:Y:S01]  /*0320*/  CS2R R108, SRZ ;  /* 0x00000000006c7805 */ /* 0x000fe2000001ff00 */
[----:B------:R-:W-:Y:S01]  /*0330*/  LOP3.LUT R8, R8, R5, RZ, 0x3c, !PT ;  /* 0x0000000508087212 */ /* 0x000fe200078e3cff */
[----:B------:R-:W-:Y:S01]  /*0340*/  CS2R R110, SRZ ;  /* 0x00000000006e7805 */ /* 0x000fe2000001ff00 */
[----:B------:R-:W1:Y:S01]  /*0350*/  I2F.RP R6, R13 ;  /* 0x0000000d00067306 */ /* 0x000e620000209400 */
[----:B------:R-:W-:Y:S01]  /*0360*/  UMOV UR4, URZ ;  /* 0x0000003f00047c82 */ /* 0x000fe20008000000 */
[----:B------:R-:W-:Y:S01]  /*0370*/  ISETP.GE.AND P4, PT, R8, RZ, PT ;  /* 0x000000ff0800720c */ /* 0x000fe20003f86270 */
[----:B------:R-:W-:-:S02]  /*0380*/  UMOV UR6, URZ ;  /* 0x0000003f00067c82 */ /* 0x000fc40008000000 */
[----:B------:R-:W-:Y:S02]  /*0390*/  UMOV UR7, URZ ;  /* 0x0000003f00077c82 */ /* 0x000fe40008000000 */
[----:B------:R-:W-:Y:S01]  /*03a0*/  UMOV UR5, URZ ;  /* 0x0000003f00057c82 */ /* 0x000fe20008000000 */
[----:B-1----:R-:W1:Y:S02]  /*03b0*/  MUFU.RCP R6, R6 ;  /* 0x0000000600067308 */ /* 0x002e640000001000 */
[----:B-1----:R-:W-:Y:S02]  /*03c0*/  IADD3 R2, R6, 0xffffffe, RZ ;  /* 0x0ffffffe06027810 */ /* 0x002fe40007ffe0ff */
[----:B------:R-:W-:-:S04]  /*03d0*/  IABS R6, R11 ;  /* 0x0000000b00067213 */ /* 0x000fc80000000000 */
[----:B------:R1:W3:Y:S02]  /*03e0*/  F2I.FTZ.U32.TRUNC.NTZ R3, R2 ;  /* 0x0000000200037305 */ /* 0x0002e4000021f000 */
[----:B-1----:R-:W-:Y:S02]  /*03f0*/  MOV R2, RZ ;  /* 0x000000ff00027202 */ /* 0x002fe40000000f00 */
[----:B---3--:R-:W-:-:S05]  /*0400*/  IADD3 R10, RZ, -R3, RZ ;  /* 0x80000003ff0a7210 */ /* 0x008fca0007ffe0ff */
[----:B------:R-:W-:Y:S01]  /*0410*/  IMAD R7, R10, R13, RZ ;  /* 0x0000000d0a077224 */ /* 0x000fe200078e02ff */
[----:B------:R-:W-:-:S03]  /*0420*/  IABS R10, R5 ;  /* 0x00000005000a7213 */ /* 0x000fc60000000000 */
[----:B------:R-:W-:Y:S01]  /*0430*/  IMAD.HI.U32 R2, R3, R7, R2 ;  /* 0x0000000703027227 */ /* 0x000fe200078e0002 */
[----:B------:R-:W-:-:S05]  /*0440*/  IADD3 R10, RZ, -R10, RZ ;  /* 0x8000000aff0a7210 */ /* 0x000fca0007ffe0ff */
[----:B------:R-:W-:-:S04]  /*0450*/  IMAD.HI.U32 R3, R2, R6, RZ ;  /* 0x0000000602037227 */ /* 0x000fc800078e00ff */
[----:B------:R-:W-:-:S04]  /*0460*/  IMAD.HI.U32 R7, R2, R15, RZ ;  /* 0x0000000f02077227 */ /* 0x000fc800078e00ff */
[-C--:B------:R-:W-:Y:S01]  /*0470*/  IMAD R2, R3, R10.reuse, R6 ;  /* 0x0000000a03027224 */ /* 0x080fe200078e0206 */
[----:B------:R-:W-:Y:S01]  /*0480*/  IADD3 R3, R9, 0xffffffe, RZ ;  /* 0x0ffffffe09037810 */ /* 0x000fe20007ffe0ff */
[----:B------:R-:W-:-:S03]  /*0490*/  IMAD R6, R7, R10, R15 ;  /* 0x0000000a07067224 */ /* 0x000fc600078e020f */
[C---:B------:R-:W-:Y:S02]  /*04a0*/  ISETP.GT.U32.AND P0, PT, R13.reuse, R2, PT ;  /* 0x000000020d00720c */ /* 0x040fe40003f04070 */
[----:B------:R-:W-:Y:S01]  /*04b0*/  ISETP.GT.U32.AND P3, PT, R13, R6, PT ;  /* 0x000000060d00720c */ /* 0x000fe20003f64070 */
[----:B------:R-:W1:Y:S10]  /*04c0*/  F2I.FTZ.U32.TRUNC.NTZ R3, R3 ;  /* 0x0000000300037305 */ /* 0x000e74000021f000 */
[----:B------:R-:W-:-:S02]  /*04d0*/  @!P0 IADD3 R2, R2, -R13, RZ ;  /* 0x8000000d02028210 */ /* 0x000fc40007ffe0ff */
[-C--:B------:R-:W-:Y:S02]  /*04e0*/  @!P3 IADD3 R6, R6, -R13.reuse, RZ ;  /* 0x8000000d0606b210 */ /* 0x080fe40007ffe0ff */
[----:B------:R-:W-:Y:S02]  /*04f0*/  ISETP.GT.U32.AND P1, PT, R13, R2, PT ;  /* 0x000000020d00720c */ /* 0x000fe40003f24070 */
[----:B------:R-:W-:Y:S02]  /*0500*/  ISETP.GE.U32.AND P0, PT, R6, R13, PT ;  /* 0x0000000d0600720c */ /* 0x000fe40003f06070 */
[----:B------:R-:W-:Y:S02]  /*0510*/  @!P3 IADD3 R7, R7, 0x1, RZ ;  /* 0x000000010707b810 */ /* 0x000fe40007ffe0ff */
[----:B-1----:R-:W-:-:S05]  /*0520*/  IADD3 R8, RZ, -R3, RZ ;  /* 0x80000003ff087210 */ /* 0x002fca0007ffe0ff */
[----:B------:R-:W-:Y:S02]  /*0530*/  IMAD R9, R8, R17, RZ ;  /* 0x0000001108097224 */ /* 0x000fe400078e02ff */
[----:B------:R-:W-:Y:S02]  /*0540*/  @!P1 IADD3 R2, R2, -R13, RZ ;  /* 0x8000000d02029210 */ /* 0x000fe40007ffe0ff */
[----:B------:R-:W-:Y:S02]  /*0550*/  @P0 IADD3 R7, R7, 0x1, RZ ;  /* 0x0000000107070810 */ /* 0x000fe40007ffe0ff */
[----:B------:R-:W-:Y:S02]  /*0560*/  MOV R6, R2 ;  /* 0x0000000200067202 */ /* 0x000fe40000000f00 */
[----:B------:R-:W-:Y:S02]  /*0570*/  MOV R2, RZ ;  /* 0x000000ff00027202 */ /* 0x000fe40000000f00 */
[----:B------:R-:W-:-:S02]  /*0580*/  ISETP.NE.AND P0, PT, R5, RZ, PT ;  /* 0x000000ff0500720c */ /* 0x000fc40003f05270 */
[----:B------:R-:W-:Y:S01]  /*0590*/  LOP3.LUT R5, RZ, R5, RZ, 0x33, !PT ;  /* 0x00000005ff057212 */ /* 0x000fe200078e33ff */
[----:B------:R-:W-:Y:S01]  /*05a0*/  IMAD.HI.U32 R8, R3, R9, R2 ;  /* 0x0000000903087227 */ /* 0x000fe200078e0002 */
[----:B------:R-:W-:Y:S02]  /*05b0*/  @!P2 IADD3 R6, -R6, RZ, RZ ;  /* 0x000000ff0606a210 */ /* 0x000fe40007ffe1ff */
[----:B------:R-:W-:Y:S02]  /*05c0*/  @!P4 IADD3 R7, -R7, RZ, RZ ;  /* 0x000000ff0707c210 */ /* 0x000fe40007ffe1ff */
[----:B------:R-:W-:Y:S02]  /*05d0*/  SEL R3, R5, R6, !P0 ;  /* 0x0000000605037207 */ /* 0x000fe40004000000 */
[----:B--2---:R-:W-:Y:S02]  /*05e0*/  SHF.R.U32.HI R6, RZ, 0x3, R134 ;  /* 0x00000003ff067819 */ /* 0x004fe40000011686 */
[----:B------:R-:W-:-:S02]  /*05f0*/  IADD3 R2, R4, R3, RZ ;  /* 0x0000000304027210 */ /* 0x000fc40007ffe0ff */
[----:B------:R-:W-:Y:S02]  /*0600*/  SEL R5, R5, R7, !P0 ;  /* 0x0000000705057207 */ /* 0x000fe40004000000 */
[----:B------:R-:W-:Y:S02]  /*0610*/  SHF.R.U32.HI R7, RZ, 0x5, R134 ;  /* 0x00000005ff077819 */ /* 0x000fe40000011686 */
[----:B------:R-:W-:Y:S02]  /*0620*/  SGXT.U32 R4, R6, 0x4 ;  /* 0x000000040604781a */ /* 0x000fe40000000000 */
[----:B------:R-:W-:Y:S02]  /*0630*/  SHF.L.U32 R2, R2, 0x6, RZ ;  /* 0x0000000602027819 */ /* 0x000fe400000006ff */
[----:B------:R-:W-:Y:S02]  /*0640*/  SGXT.U32 R3, R7, 0x2 ;  /* 0x000000020703781a */ /* 0x000fe40000000000 */
[----:B------:R-:W-:-:S02]  /*0650*/  SHF.R.S32.HI R7, RZ, 0x18, R5 ;  /* 0x00000018ff077819 */ /* 0x000fc40000011405 */
[----:B------:R-:W-:Y:S02]  /*0660*/  SHF.L.U32 R117, R5, 0x7, RZ ;  /* 0x0000000705757819 */ /* 0x000fe400000006ff */
[C---:B------:R-:W-:Y:S02]  /*0670*/  LOP3.LUT R5, R2.reuse, R4, RZ, 0xfc, !PT ;  /* 0x0000000402057212 */ /* 0x040fe400078efcff */
[----:B------:R-:W-:Y:S02]  /*0680*/  IABS R9, R0 ;  /* 0x0000000000097213 */ /* 0x000fe40000000000 */
[----:B------:R-:W-:Y:S02]  /*0690*/  ISETP.GE.AND P0, PT, R5, RZ, PT ;  /* 0x000000ff0500720c */ /* 0x000fe40003f06270 */
[----:B------:R-:W-:Y:S02]  /*06a0*/  LOP3.LUT R118, R2, R3, RZ, 0xfc, !PT ;  /* 0x0000000302767212 */ /* 0x000fe400078efcff */
[----:B------:R-:W-:-:S02]  /*06b0*/  IABS R5, R5 ;  /* 0x0000000500057213 */ /* 0x000fc40000000000 */
[C-C-:B------:R-:W-:Y:S02]  /*06c0*/  LOP3.LUT R3, R2.reuse, 0x10, R4.reuse, 0xfe, !PT ;  /* 0x0000001002037812 */ /* 0x140fe400078efe04 */
[----:B------:R-:W-:Y:S02]  /*06d0*/  SGXT R7, R7, 0x1 ;  /* 0x000000010707781a */ /* 0x000fe40000000200 */
[----:B------:R-:W-:Y:S02]  /*06e0*/  LOP3.LUT R14, R117, R4, RZ, 0xfc, !PT ;  /* 0x00000004750e7212 */ /* 0x000fe400078efcff */
[----:B------:R-:W-:Y:S02]  /*06f0*/  IADD3 R13, RZ, -R9, RZ ;  /* 0x80000009ff0d7210 */ /* 0x000fe40007ffe0ff */
[C-C-:B------:R-:W-:Y:S02]  /*0700*/  LOP3.LUT R6, R2.reuse, 0x20, R4.reuse, 0xfe, !PT ;  /* 0x0000002002067812 */ /* 0x140fe400078efe04 */
[----:B------:R-:W-:Y:S01]  /*0710*/  LOP3.LUT R10, R2, 0x30, R4, 0xfe, !PT ;  /* 0x00000030020a7812 */ /* 0x000fe200078efe04 */
[----:B------:R-:W-:Y:S01]  /*0720*/  IMAD.HI.U32 R2, R8, R5, RZ ;  /* 0x0000000508027227 */ /* 0x000fe200078e00ff */
[----:B------:R-:W-:-:S02]  /*0730*/  ISETP.GE.AND P3, PT, R3, RZ, PT ;  /* 0x000000ff0300720c */ /* 0x000fc40003f66270 */
[----:B------:R-:W-:Y:S01]  /*0740*/  IABS R12, R3 ;  /* 0x00000003000c7213 */ /* 0x000fe20000000000 */
[----:B------:R-:W-:Y:S01]  /*0750*/  IMAD R2, R2, R13, R5 ;  /* 0x0000000d02027224 */ /* 0x000fe200078e0205 */
[----:B------:R-:W-:Y:S02]  /*0760*/  LEA.HI R3, R7, R14, RZ, 0x7 ;  /* 0x0000000e07037211 */ /* 0x000fe400078f38ff */
[----:B------:R-:W-:Y:S02]  /*0770*/  ISETP.GE.AND P1, PT, R10, RZ, PT ;  /* 0x000000ff0a00720c */ /* 0x000fe40003f26270 */
[----:B------:R-:W-:Y:S01]  /*0780*/  LOP3.LUT R5, R3, 0xffffff80, RZ, 0xc0, !PT ;  /* 0xffffff8003057812 */ /* 0x000fe200078ec0ff */
[----:B------:R-:W-:Y:S01]  /*0790*/  IMAD.HI.U32 R3, R8, R12, RZ ;  /* 0x0000000c08037227 */ /* 0x000fe200078e00ff */
[----:B------:R-:W-:Y:S02]  /*07a0*/  IABS R15, R10 ;  /* 0x0000000a000f7213 */ /* 0x000fe40000000000 */
[----:B------:R-:W-:Y:S01]  /*07b0*/  IADD3 R10, R14, -R5, RZ ;  /* 0x800000050e0a7210 */ /* 0x000fe20007ffe0ff */
[----:B------:R-:W-:Y:S01]  /*07c0*/  IMAD R5, R3, R13, R12 ;  /* 0x0000000d03057224 */ /* 0x000fe200078e020c */
[----:B------:R-:W-:-:S02]  /*07d0*/  IABS R9, R6 ;  /* 0x0000000600097213 */ /* 0x000fc40000000000 */
[C---:B------:R-:W-:Y:S02]  /*07e0*/  ISETP.GT.U32.AND P4, PT, R17.reuse, R2, PT ;  /* 0x000000021100720c */ /* 0x040fe40003f84070 */
[----:B------:R-:W-:Y:S01]  /*07f0*/  ISETP.GE.AND P2, PT, R6, RZ, PT ;  /* 0x000000ff0600720c */ /* 0x000fe20003f46270 */
[C---:B------:R-:W-:Y:S01]  /*0800*/  IMAD.HI.U32 R6, R8.reuse, R9, RZ ;  /* 0x0000000908067227 */ /* 0x040fe200078e00ff */
[----:B------:R-:W-:Y:S02]  /*0810*/  ISETP.GT.U32.AND P6, PT, R17, R5, PT ;  /* 0x000000051100720c */ /* 0x000fe40003fc4070 */
[C-C-:B------:R-:W-:Y:S01]  /*0820*/  LOP3.LUT R12, R117.reuse, 0x10, R4.reuse, 0xfe, !PT ;  /* 0x00000010750c7812 */ /* 0x140fe200078efe04 */
[----:B------:R-:W-:Y:S01]  /*0830*/  IMAD.HI.U32 R8, R8, R15, RZ ;  /* 0x0000000f08087227 */ /* 0x000fe200078e00ff */
[C-C-:B------:R-:W-:Y:S02]  /*0840*/  LOP3.LUT R14, R117.reuse, 0x20, R4.reuse, 0xfe, !PT ;  /* 0x00000020750e7812 */ /* 0x140fe400078efe04 */
[----:B------:R-:W-:Y:S01]  /*0850*/  LOP3.LUT R16, R117, 0x30, R4, 0xfe, !PT ;  /* 0x0000003075107812 */ /* 0x000fe200078efe04 */
[-C--:B------:R-:W-:Y:S01]  /*0860*/  IMAD R6, R6, R13.reuse, R9 ;  /* 0x0000000d06067224 */ /* 0x080fe200078e0209 */
[----:B------:R-:W-:Y:S01]  /*0870*/  LEA.HI R3, R7, R12, RZ, 0x7 ;  /* 0x0000000c07037211 */ /* 0x000fe200078f38ff */
[----:B------:R-:W-:Y:S01]  /*0880*/  IMAD R8, R8, R13, R15 ;  /* 0x0000000d08087224 */ /* 0x000fe200078e020f */
[----:B------:R-:W-:-:S02]  /*0890*/  @!P4 IADD3 R2, R2, -R17, RZ ;  /* 0x800000110202c210 */ /* 0x000fc40007ffe0ff */
[C---:B------:R-:W-:Y:S02]  /*08a0*/  ISETP.GT.U32.AND P4, PT, R17.reuse, R6, PT ;  /* 0x000000061100720c */ /* 0x040fe40003f84070 */
[----:B------:R-:W-:Y:S02]  /*08b0*/  ISETP.GT.U32.AND P5, PT, R17, R8, PT ;  /* 0x000000081100720c */ /* 0x000fe40003fa4070 */
[----:B------:R-:W-:Y:S02]  /*08c0*/  @!P6 IADD3 R5, R5, -R17, RZ ;  /* 0x800000110505e210 */ /* 0x000fe40007ffe0ff */
[----:B------:R-:W-:Y:S02]  /*08d0*/  ISETP.GT.U32.AND P6, PT, R17, R2, PT ;  /* 0x000000021100720c */ /* 0x000fe40003fc4070 */
[C---:B------:R-:W-:Y:S02]  /*08e0*/  LEA.HI R9, R7.reuse, R14, RZ, 0x7 ;  /* 0x0000000e07097211 */ /* 0x040fe400078f38ff */
[----:B------:R-:W-:-:S02]  /*08f0*/  LEA.HI R11, R7, R16, RZ, 0x7 ;  /* 0x00000010070b7211 */ /* 0x000fc400078f38ff */
[----:B------:R-:W-:Y:S02]  /*0900*/  LOP3.LUT R3, R3, 0xffffff80, RZ, 0xc0, !PT ;  /* 0xffffff8003037812 */ /* 0x000fe400078ec0ff */
[-C--:B------:R-:W-:Y:S02]  /*0910*/  @!P4 IADD3 R6, R6, -R17.reuse, RZ ;  /* 0x800000110606c210 */ /* 0x080fe40007ffe0ff */
[----:B------:R-:W-:Y:S02]  /*0920*/  @!P5 IADD3 R8, R8, -R17, RZ ;  /* 0x800000110808d210 */ /* 0x000fe40007ffe0ff */
[C---:B------:R-:W-:Y:S02]  /*0930*/  ISETP.GT.U32.AND P4, PT, R17.reuse, R5, PT ;  /* 0x000000051100720c */ /* 0x040fe40003f84070 */
[----:B------:R-:W-:Y:S02]  /*0940*/  @!P6 IADD3 R2, R2, -R17, RZ ;  /* 0x800000110202e210 */ /* 0x000fe40007ffe0ff */
[----:B------:R-:W-:-:S02]  /*0950*/  ISETP.GT.U32.AND P5, PT, R17, R6, PT ;  /* 0x000000061100720c */ /* 0x000fc40003fa4070 */
[----:B------:R-:W-:Y:S02]  /*0960*/  ISETP.GT.U32.AND P6, PT, R17, R8, PT ;  /* 0x000000081100720c */ /* 0x000fe40003fc4070 */
[--C-:B------:R-:W-:Y:S02]  /*0970*/  LOP3.LUT R18, R117, 0x40, R4.reuse, 0xfe, !PT ;  /* 0x0000004075127812 */ /* 0x100fe400078efe04 */
[----:B------:R-:W-:Y:S02]  /*0980*/  LOP3.LUT R9, R9, 0xffffff80, RZ, 0xc0, !PT ;  /* 0xffffff8009097812 */ /* 0x000fe400078ec0ff */
[----:B------:R-:W-:Y:S02]  /*0990*/  LOP3.LUT R11, R11, 0xffffff80, RZ, 0xc0, !PT ;  /* 0xffffff800b0b7812 */ /* 0x000fe400078ec0ff */
[----:B------:R-:W-:Y:S02]  /*09a0*/  IADD3 R12, R12, -R3, RZ ;  /* 0x800000030c0c7210 */ /* 0x000fe40007ffe0ff */
[----:B------:R-:W-:-:S02]  /*09b0*/  LOP3.LUT R20, R117, 0x50, R4, 0xfe, !PT ;  /* 0x0000005075147812 */ /* 0x000fc400078efe04 */
[C-C-:B------:R-:W-:Y:S02]  /*09c0*/  LOP3.LUT R22, R117.reuse, 0x60, R4.reuse, 0xfe, !PT ;  /* 0x0000006075167812 */ /* 0x140fe400078efe04 */
[----:B------:R-:W-:Y:S02]  /*09d0*/  LOP3.LUT R24, R117, 0x70, R4, 0xfe, !PT ;  /* 0x0000007075187812 */ /* 0x000fe400078efe04 */
[C---:B------:R-:W-:Y:S02]  /*09e0*/  LEA.HI R3, R7.reuse, R18, RZ, 0x7 ;  /* 0x0000001207037211 */ /* 0x040fe400078f38ff */
[----:B------:R-:W-:Y:S02]  /*09f0*/  IADD3 R14, R14, -R9, RZ ;  /* 0x800000090e0e7210 */ /* 0x000fe40007ffe0ff */
[----:B------:R-:W-:Y:S02]  /*0a00*/  IADD3 R16, R16, -R11, RZ ;  /* 0x8000000b10107210 */ /* 0x000fe40007ffe0ff */
[----:B------:R-:W-:-:S02]  /*0a10*/  LEA.HI R9, R7, R20, RZ, 0x7 ;  /* 0x0000001407097211 */ /* 0x000fc400078f38ff */
[C---:B------:R-:W-:Y:S02]  /*0a20*/  LEA.HI R11, R7.reuse, R22, RZ, 0x7 ;  /* 0x00000016070b7211 */ /* 0x040fe400078f38ff */
[----:B------:R-:W-:Y:S02]  /*0a30*/  LEA.HI R7, R7, R24, RZ, 0x7 ;  /* 0x0000001807077211 */ /* 0x000fe400078f38ff */
[----:B------:R-:W-:Y:S02]  /*0a40*/  LOP3.LUT R3, R3, 0xffffff80, RZ, 0xc0, !PT ;  /* 0xffffff8003037812 */ /* 0x000fe400078ec0ff */
[----:B------:R-:W-:Y:S02]  /*0a50*/  SHF.L.U32 R134, R134, 0x2, RZ ;  /* 0x0000000286867819 */ /* 0x000fe400000006ff */
[----:B------:R-:W-:Y:S02]  /*0a60*/  @!P4 IADD3 R5, R5, -R17, RZ ;  /* 0x800000110505c210 */ /* 0x000fe40007ffe0ff */
[----:B------:R-:W-:-:S02]  /*0a70*/  LOP3.LUT R11, R11, 0xffffff80, RZ, 0xc0, !PT ;  /* 0xffffff800b0b7812 */ /* 0x000fc400078ec0ff */
[----:B------:R-:W-:Y:S02]  /*0a80*/  @!P5 IADD3 R6, R6, -R17, RZ ;  /* 0x800000110606d210 */ /* 0x000fe40007ffe0ff */
[----:B------:R-:W-:Y:S02]  /*0a90*/  LOP3.LUT R7, R7, 0xffffff80, RZ, 0xc0, !PT ;  /* 0xffffff8007077812 */ /* 0x000fe400078ec0ff */
[----:B------:R-:W-:Y:S02]  /*0aa0*/  IADD3 R18, R18, -R3, RZ ;  /* 0x8000000312127210 */ /* 0x000fe40007ffe0ff */
[----:B------:R-:W-:Y:S02]  /*0ab0*/  @!P6 IADD3 R8, R8, -R17, RZ ;  /* 0x800000110808e210 */ /* 0x000fe40007ffe0ff */
[----:B------:R-:W-:Y:S02]  /*0ac0*/  LOP3.LUT R49, R134, 0x1c, RZ, 0xc0, !PT ;  /* 0x0000001c86317812 */ /* 0x000fe400078ec0ff */
[----:B------:R-:W-:-:S02]  /*0ad0*/  ISETP.NE.AND P4, PT, R0, RZ, PT ;  /* 0x000000ff0000720c */ /* 0x000fc40003f85270 */
[----:B------:R-:W-:Y:S01]  /*0ae0*/  LOP3.LUT R3, RZ, R0, RZ, 0x33, !PT ;  /* 0x00000000ff037212 */ /* 0x000fe200078e33ff */
[--C-:B------:R-:W-:Y:S01]  /*0af0*/  IMAD R12, R12, 0xb0, R49.reuse ;  /* 0x000000b00c0c7824 */ /* 0x100fe200078e0231 */
[----:B------:R-:W-:Y:S01]  /*0b00*/  @!P0 IADD3 R2, -R2, RZ, RZ ;  /* 0x000000ff02028210 */ /* 0x000fe20007ffe1ff */
[--C-:B------:R-:W-:Y:S01]  /*0b10*/  IMAD R14, R14, 0xb0, R49.reuse ;  /* 0x000000b00e0e7824 */ /* 0x100fe200078e0231 */
[----:B------:R-:W-:Y:S01]  /*0b20*/  @!P3 IADD3 R5, -R5, RZ, RZ ;  /* 0x000000ff0505b210 */ /* 0x000fe20007ffe1ff */
[--C-:B------:R-:W-:Y:S01]  /*0b30*/  IMAD R16, R16, 0xb0, R49.reuse ;  /* 0x000000b010107824 */ /* 0x100fe200078e0231 */
[----:B------:R-:W-:Y:S01]  /*0b40*/  LOP3.LUT R9, R9, 0xffffff80, RZ, 0xc0, !PT ;  /* 0xffffff8009097812 */ /* 0x000fe200078ec0ff */
[----:B------:R-:W-:Y:S01]  /*0b50*/  IMAD R10, R10, 0xb0, R49 ;  /* 0x000000b00a0a7824 */ /* 0x000fe200078e0231 */
[----:B------:R-:W-:Y:S01]  /*0b60*/  IADD3 R22, R22, -R11, RZ ;  /* 0x8000000b16167210 */ /* 0x000fe20007ffe0ff */
[----:B------:R-:W-:Y:S01]  /*0b70*/  IMAD.WIDE R26, R16, R19, c[0x0][0x170] ;  /* 0x00005c00101a7625 */ /* 0x000fe200078e0213 */
[----:B------:R-:W-:-:S02]  /*0b80*/  @!P2 IADD3 R6, -R6, RZ, RZ ;  /* 0x000000ff0606a210 */ /* 0x000fc40007ffe1ff */
[----:B------:R-:W-:Y:S01]  /*0b90*/  IADD3 R24, R24, -R7, RZ ;  /* 0x8000000718187210 */ /* 0x000fe20007ffe0ff */
[--C-:B------:R-:W-:Y:S01]  /*0ba0*/  IMAD R32, R22, 0xb0, R49.reuse ;  /* 0x000000b016207824 */ /* 0x100fe200078e0231 */
[----:B------:R-:W-:Y:S01]  /*0bb0*/  @!P1 IADD3 R8, -R8, RZ, RZ ;  /* 0x000000ff08089210 */ /* 0x000fe20007ffe1ff */
[----:B------:R-:W-:Y:S01]  /*0bc0*/  IMAD.WIDE R22, R12, R19, c[0x0][0x170] ;  /* 0x00005c000c167625 */ /* 0x000fe200078e0213 */
[C---:B------:R-:W-:Y:S02]  /*0bd0*/  SEL R36, R3.reuse, R2, !P4 ;  /* 0x0000000203247207 */ /* 0x040fe40006000000 */
[C---:B------:R-:W-:Y:S01]  /*0be0*/  SEL R38, R3.reuse, R5, !P4 ;  /* 0x0000000503267207 */ /* 0x040fe20006000000 */
[----:B------:R-:W-:Y:S01]  /*0bf0*/  IMAD R34, R24, 0xb0, R49 ;  /* 0x000000b018227824 */ /* 0x000fe200078e0231 */
[----:B------:R-:W-:Y:S01]  /*0c00*/  IADD3 R20, R20, -R9, RZ ;  /* 0x8000000914147210 */ /* 0x000fe20007ffe0ff */
[----:B------:R-:W-:Y:S01]  /*0c10*/  IMAD.WIDE R24, R14, R19, c[0x0][0x170] ;  /* 0x00005c000e187625 */ /* 0x000fe200078e0213 */
[----:B------:R-:W-:-:S02]  /*0c20*/  SEL R40, R3, R6, !P4 ;  /* 0x0000000603287207 */ /* 0x000fc40006000000 */
[----:B------:R-:W-:Y:S01]  /*0c30*/  LOP3.LUT R0, R4, 0x10, RZ, 0xfc, !PT ;  /* 0x0000001004007812 */ /* 0x000fe200078efcff */
[--C-:B------:R-:W-:Y:S01]  /*0c40*/  IMAD R12, R36, 0xb0, R49.reuse ;  /* 0x000000b0240c7824 */ /* 0x100fe200078e0231 */
[----:B------:R-:W-:Y:S01]  /*0c50*/  SEL R8, R3, R8, !P4 ;  /* 0x0000000803087207 */ /* 0x000fe20006000000 */
[--C-:B------:R-:W-:Y:S01]  /*0c60*/  IMAD R14, R38, 0xb0, R49.reuse ;  /* 0x000000b0260e7824 */ /* 0x100fe200078e0231 */
[----:B------:R-:W-:Y:S01]  /*0c70*/  LOP3.LUT R2, R4, 0x20, RZ, 0xfc, !PT ;  /* 0x0000002004027812 */ /* 0x000fe200078efcff */
[--C-:B------:R-:W-:Y:S01]  /*0c80*/  IMAD R18, R18, 0xb0, R49.reuse ;  /* 0x000000b012127824 */ /* 0x100fe200078e0231 */
[----:B------:R-:W-:Y:S01]  /*0c90*/  LOP3.LUT R3, R4, 0x30, RZ, 0xfc, !PT ;  /* 0x0000003004037812 */ /* 0x000fe200078efcff */
[--C-:B------:R-:W-:Y:S01]  /*0ca0*/  IMAD R30, R20, 0xb0, R49.reuse ;  /* 0x000000b0141e7824 */ /* 0x100fe200078e0231 */
[-C--:B------:R-:W-:Y:S01]  /*0cb0*/  LEA R132, R4, R49.reuse, 0x5 ;  /* 0x0000003104847211 */ /* 0x080fe200078e28ff */
[--C-:B------:R-:W-:Y:S01]  /*0cc0*/  IMAD R16, R40, 0xb0, R49.reuse ;  /* 0x000000b028107824 */ /* 0x100fe200078e0231 */
[-C--:B------:R-:W-:Y:S01]  /*0cd0*/  LEA R0, R0, R49.reuse, 0x5 ;  /* 0x0000003100007211 */ /* 0x080fe200078e28ff */
[----:B------:R-:W-:Y:S01]  /*0ce0*/  IMAD R8, R8, 0xb0, R49 ;  /* 0x000000b008087824 */ /* 0x000fe200078e0231 */
[----:B------:R-:W-:Y:S01]  /*0cf0*/  LEA R2, R2, R49, 0x5 ;  /* 0x0000003102027211 */ /* 0x000fe200078e28ff */
[----:B------:R-:W-:Y:S01]  /*0d00*/  IMAD.WIDE R12, R12, R19, c[0x0][0x168] ;  /* 0x00005a000c0c7625 */ /* 0x000fe200078e0213 */
[----:B------:R-:W-:Y:S01]  /*0d10*/  LEA R3, R3, R49, 0x5 ;  /* 0x0000003103037211 */ /* 0x000fe200078e28ff */
[----:B------:R-:W-:Y:S01]  /*0d20*/  CS2R R40, SRZ ;  /* 0x0000000000287805 */ /* 0x000fe2000001ff00 */
[----:B------:R-:W-:Y:S01]  /*0d30*/  SHF.L.U32 R132, R132, 0x2, RZ ;  /* 0x0000000284847819 */ /* 0x000fe200000006ff */
[-C--:B------:R-:W-:Y:S01]  /*0d40*/  IMAD.WIDE R14, R14, R19.reuse, c[0x0][0x168] ;  /* 0x00005a000e0e7625 */ /* 0x080fe200078e0213 */
[----:B------:R-:W-:Y:S01]  /*0d50*/  LOP3.LUT R5, R4, 0x40, RZ, 0xfc, !PT ;  /* 0x0000004004057812 */ /* 0x000fe200078efcff */
[----:B------:R-:W-:Y:S01]  /*0d60*/  CS2R R36, SRZ ;  /* 0x0000000000247805 */ /* 0x000fe2000001ff00 */
[----:B------:R-:W-:Y:S01]  /*0d70*/  SHF.L.U32 R130, R0, 0x2, RZ ;  /* 0x0000000200827819 */ /* 0x000fe200000006ff */
[-C--:B------:R-:W-:Y:S01]  /*0d80*/  IMAD.WIDE R20, R10, R19.reuse, c[0x0][0x170] ;  /* 0x00005c000a147625 */ /* 0x080fe200078e0213 */
[----:B------:R-:W-:Y:S01]  /*0d90*/  LOP3.LUT R6, R4, 0x50, RZ, 0xfc, !PT ;  /* 0x0000005004067812 */ /* 0x000fe200078efcff */
[----:B------:R1:W-:Y:S01]  /*0da0*/  LDGSTS.E.BYPASS.128 [R132], [R12.64] ;  /* 0x000000000c847fae */ /* 0x0003e2000b901c48 */
[----:B------:R-:W-:Y:S01]  /*0db0*/  SHF.L.U32 R128, R2, 0x2, RZ ;  /* 0x0000000202807819 */ /* 0x000fe200000006ff */
[-C--:B------:R-:W-:Y:S01]  /*0dc0*/  IMAD.WIDE R28, R18, R19.reuse, c[0x0][0x170] ;  /* 0x00005c00121c7625 */ /* 0x080fe200078e0213 */
[----:B------:R-:W-:Y:S01]  /*0dd0*/  LOP3.LUT R7, R4, 0x60, RZ, 0xfc, !PT ;  /* 0x0000006004077812 */ /* 0x000fe200078efcff */
[----:B------:R2:W-:Y:S01]  /*0de0*/  LDGSTS.E.BYPASS.128 [R130], [R14.64] ;  /* 0x000000000e827fae */ /* 0x0005e2000b901c48 */
[----:B------:R-:W-:Y:S01]  /*0df0*/  SHF.L.U32 R126, R3, 0x2, RZ ;  /* 0x00000002037e7819 */ /* 0x000fe200000006ff */
[----:B------:R-:W-:Y:S01]  /*0e00*/  IMAD.WIDE R30, R30, R19, c[0x0][0x170] ;  /* 0x00005c001e1e7625 */ /* 0x000fe200078e0213 */
[----:B------:R-:W-:Y:S01]  /*0e10*/  LOP3.LUT R4, R4, 0x70, RZ, 0xfc, !PT ;  /* 0x0000007004047812 */ /* 0x000fe200078efcff */
[----:B------:R-:W-:Y:S01]  /*0e20*/  CS2R R38, SRZ ;  /* 0x0000000000267805 */ /* 0x000fe2000001ff00 */
[----:B------:R-:W-:Y:S01]  /*0e30*/  LEA R5, R5, R49, 0x5 ;  /* 0x0000003105057211 */ /* 0x000fe200078e28ff */
[----:B------:R-:W-:Y:S01]  /*0e40*/  IMAD.WIDE R32, R32, R19, c[0x0][0x170] ;  /* 0x00005c0020207625 */ /* 0x000fe200078e0213 */
[----:B------:R-:W-:-:S02]  /*0e50*/  LEA R6, R6, R49, 0x5 ;  /* 0x0000003106067211 */ /* 0x000fc400078e28ff */
[----:B------:R-:W-:Y:S01]  /*0e60*/  LEA R7, R7, R49, 0x5 ;  /* 0x0000003107077211 */ /* 0x000fe200078e28ff */
[----:B------:R-:W-:Y:S01]  /*0e70*/  IMAD.WIDE R34, R34, R19, c[0x0][0x170] ;  /* 0x00005c0022227625 */ /* 0x000fe200078e0213 */
[----:B------:R-:W-:Y:S02]  /*0e80*/  LEA R4, R4, R49, 0x5 ;  /* 0x0000003104047211 */ /* 0x000fe400078e28ff */
[----:B------:R-:W-:Y:S01]  /*0e90*/  SHF.L.U32 R125, R5, 0x2, RZ ;  /* 0x00000002057d7819 */ /* 0x000fe200000006ff */
[-C--:B------:R-:W-:Y:S01]  /*0ea0*/  IMAD.WIDE R16, R16, R19.reuse, c[0x0][0x168] ;  /* 0x00005a0010107625 */ /* 0x080fe200078e0213 */
[----:B------:R-:W-:Y:S02]  /*0eb0*/  SHF.L.U32 R124, R6, 0x2, RZ ;  /* 0x00000002067c7819 */ /* 0x000fe400000006ff */
[----:B------:R-:W-:Y:S01]  /*0ec0*/  SHF.L.U32 R123, R7, 0x2, RZ ;  /* 0x00000002077b7819 */ /* 0x000fe200000006ff */
[----:B------:R-:W-:Y:S01]  /*0ed0*/  IMAD.WIDE R18, R8, R19, c[0x0][0x168] ;  /* 0x00005a0008127625 */ /* 0x000fe200078e0213 */
[----:B------:R3:W-:Y:S01]  /*0ee0*/  LDGSTS.E.BYPASS.128 [R128], [R16.64] ;  /* 0x0000000010807fae */ /* 0x0007e2000b901c48 */
[----:B------:R-:W-:-:S02]  /*0ef0*/  SHF.L.U32 R122, R4, 0x2, RZ ;  /* 0x00000002047a7819 */ /* 0x000fc400000006ff */
[----:B------:R-:W-:Y:S01]  /*0f00*/  IADD3 R0, P1, R12, 0x100, RZ ;  /* 0x000001000c007810 */ /* 0x000fe20007f3e0ff */
[----:B------:R4:W-:Y:S01]  /*0f10*/  LDGSTS.E.BYPASS.128 [R126], [R18.64] ;  /* 0x00000000127e7fae */ /* 0x0009e2000b901c48 */
[----:B------:R-:W-:Y:S02]  /*0f20*/  IADD3 R2, P0, R14, 0x100, RZ ;  /* 0x000001000e027810 */ /* 0x000fe40007f1e0ff */
[----:B------:R-:W-:Y:S01]  /*0f30*/  IADD3.X R3, RZ, R13, RZ, P1, !PT ;  /* 0x0000000dff037210 */ /* 0x000fe20000ffe4ff */
[----:B------:R-:W0:Y:S01]  /*0f40*/  LDGDEPBAR ;  /* 0x00000000000079af */ /* 0x000e220000000000 */
[----:B------:R-:W-:Y:S02]  /*0f50*/  IADD3.X R5, RZ, R15, RZ, P0, !PT ;  /* 0x0000000fff057210 */ /* 0x000fe400007fe4ff */
[----:B------:R-:W-:Y:S01]  /*0f60*/  IADD3 R4, P1, R16, 0x100, RZ ;  /* 0x0000010010047810 */ /* 0x000fe20007f3e0ff */
[----:B------:R1:W-:Y:S01]  /*0f70*/  LDGSTS.E.BYPASS.128 [R132+0x4000], [R20.64] ;  /* 0x0400000014847fae */ /* 0x0003e2000b901c48 */
[----:B------:R-:W-:-:S02]  /*0f80*/  IADD3 R6, P0, R18, 0x100, RZ ;  /* 0x0000010012067810 */ /* 0x000fc40007f1e0ff */
[----:B------:R-:W-:Y:S01]  /*0f90*/  IADD3.X R7, RZ, R17, RZ, P1, !PT ;  /* 0x00000011ff077210 */ /* 0x000fe20000ffe4ff */
[----:B------:R1:W-:Y:S01]  /*0fa0*/  LDGSTS.E.BYPASS.128 [R130+0x4000], [R22.64] ;  /* 0x0400000016827fae */ /* 0x0003e2000b901c48 */
[----:B------:R-:W-:Y:S02]  /*0fb0*/  IADD3.X R9, RZ, R19, RZ, P0, !PT ;  /* 0x00000013ff097210 */ /* 0x000fe400007fe4ff */
[----:B------:R-:W-:Y:S01]  /*0fc0*/  IADD3 R8, P1, R20, 0x100, RZ ;  /* 0x0000010014087810 */ /* 0x000fe20007f3e0ff */
[----:B------:R5:W-:Y:S01]  /*0fd0*/  LDGSTS.E.BYPASS.128 [R128+0x4000], [R24.64] ;  /* 0x0400000018807fae */ /* 0x000be2000b901c48 */
[----:B------:R-:W-:Y:S02]  /*0fe0*/  IADD3 R10, P0, R22, 0x100, RZ ;  /* 0x00000100160a7810 */ /* 0x000fe40007f1e0ff */
[----:B------:R-:W-:Y:S01]  /*0ff0*/  IADD3.X R11, RZ, R21, RZ, P1, !PT ;  /* 0x00000015ff0b7210 */ /* 0x000fe20000ffe4ff */
[----:B------:R1:W-:Y:S01]  /*1000*/  LDGSTS.E.BYPASS.128 [R126+0x4000], [R26.64] ;  /* 0x040000001a7e7fae */ /* 0x0003e2000b901c48 */
[----:B------:R-:W-:-:S02]  /*1010*/  IADD3 R120, -R49, 0x70, RZ ;  /* 0x0000007031787810 */ /* 0x000fc40007ffe1ff */
[----:B------:R-:W-:Y:S01]  /*1020*/  LOP3.LUT R121, R134, 0x7c, RZ, 0xc0, !PT ;  /* 0x0000007c86797812 */ /* 0x000fe200078ec0ff */
[----:B------:R1:W-:Y:S01]  /*1030*/  LDGSTS.E.BYPASS.128 [R125+0x4000], [R28.64] ;  /* 0x040000001c7d7fae */ /* 0x0003e2000b901c48 */
[----:B------:R-:W-:-:S03]  /*1040*/  IMNMX.U32 R120, R120, 0x70, PT ;  /* 0x0000007078787817 */ /* 0x000fc60003800000 */
[----:B------:R1:W-:Y:S04]  /*1050*/  LDGSTS.E.BYPASS.128 [R124+0x4000], [R30.64] ;  /* 0x040000001e7c7fae */ /* 0x0003e8000b901c48 */
[----:B------:R1:W-:Y:S04]  /*1060*/  LDGSTS.E.BYPASS.128 [R123+0x4000], [R32.64] ;  /* 0x04000000207b7fae */ /* 0x0003e8000b901c48 */
[----:B------:R1:W-:Y:S04]  /*1070*/  LDGSTS.E.BYPASS.128 [R122+0x4000], [R34.64] ;  /* 0x04000000227a7fae */ /* 0x0003e8000b901c48 */
[----:B------:R-:W0:Y:S04]  /*1080*/  LDGDEPBAR ;  /* 0x00000000000079af */ /* 0x000e280000000000 */
[----:B------:R-:W-:Y:S06]  /*1090*/  BAR.SYNC 0x0 ;  /* 0x0000000000007b1d */ /* 0x000fec0000000000 */
[----:B------:R-:W-:Y:S01]  /*10a0*/  @!PT LDS RZ, [RZ] ;  /* 0x00000000fffff984 */ /* 0x000fe20000000800 */
[----:B------:R-:W-:Y:S01]  /*10b0*/  @!PT LDS RZ, [RZ] ;  /* 0x00000000fffff984 */ /* 0x000fe20000000800 */
[----:B------:R-:W-:Y:S01]  /*10c0*/  @!PT LDS RZ, [RZ] ;  /* 0x00000000fffff984 */ /* 0x000fe20000000800 */
[----:B------:R1:W-:Y:S04]  /*10d0*/  LDGSTS.E.BYPASS.128 [R132+0x2000], [R12.64+0x80] ;  /* 0x020000800c847fae */ /* 0x0003e8000b901c48 */
[----:B------:R2:W-:Y:S04]  /*10e0*/  LDGSTS.E.BYPASS.128 [R130+0x2000], [R14.64+0x80] ;  /* 0x020000800e827fae */ /* 0x0005e8000b901c48 */
[----:B------:R3:W-:Y:S04]  /*10f0*/  LDGSTS.E.BYPASS.128 [R128+0x2000], [R16.64+0x80] ;  /* 0x0200008010807fae */ /* 0x0007e8000b901c48 */
[----:B------:R4:W-:Y:S01]  /*1100*/  LDGSTS.E.BYPASS.128 [R126+0x2000], [R18.64+0x80] ;  /* 0x02000080127e7fae */ /* 0x0009e2000b901c48 */
[----:B-1----:R-:W-:-:S02]  /*1110*/  IADD3.X R13, RZ, R23, RZ, P0, !PT ;  /* 0x00000017ff0d7210 */ /* 0x002fc400007fe4ff */
[----:B------:R-:W-:Y:S01]  /*1120*/  IADD3 R12, P1, R24, 0x100, RZ ;  /* 0x00000100180c7810 */ /* 0x000fe20007f3e0ff */
[----:B------:R-:W0:Y:S01]  /*1130*/  LDGDEPBAR ;  /* 0x00000000000079af */ /* 0x000e220000000000 */
[----:B--2---:R-:W-:Y:S02]  /*1140*/  IADD3 R14, P0, R26, 0x100, RZ ;  /* 0x000001001a0e7810 */ /* 0x004fe40007f1e0ff */
[----:B------:R-:W-:Y:S01]  /*1150*/  IADD3.X R15, RZ, R25, RZ, P1, !PT ;  /* 0x00000019ff0f7210 */ /* 0x000fe20000ffe4ff */
[----:B------:R1:W-:Y:S01]  /*1160*/  LDGSTS.E.BYPASS.128 [R132+0x8000], [R20.64+0x80] ;  /* 0x0800008014847fae */ /* 0x0003e2000b901c48 */
[----:B---3--:R-:W-:Y:S02]  /*1170*/  IADD3.X R17, RZ, R27, RZ, P0, !PT ;  /* 0x0000001bff117210 */ /* 0x008fe400007fe4ff */
[----:B------:R-:W-:Y:S01]  /*1180*/  IADD3 R16, P1, R28, 0x100, RZ ;  /* 0x000001001c107810 */ /* 0x000fe20007f3e0ff */
[----:B------:R1:W-:Y:S01]  /*1190*/  LDGSTS.E.BYPASS.128 [R130+0x8000], [R22.64+0x80] ;  /* 0x0800008016827fae */ /* 0x0003e2000b901c48 */
[----:B----4-:R-:W-:-:S02]  /*11a0*/  IADD3 R18, P0, R30, 0x100, RZ ;  /* 0x000001001e127810 */ /* 0x010fc40007f1e0ff */
[----:B------:R-:W-:Y:S01]  /*11b0*/  IADD3.X R19, RZ, R29, RZ, P1, !PT ;  /* 0x0000001dff137210 */ /* 0x000fe20000ffe4ff */
[----:B------:R5:W-:Y:S01]  /*11c0*/  LDGSTS.E.BYPASS.128 [R128+0x8000], [R24.64+0x80] ;  /* 0x0800008018807fae */ /* 0x000be2000b901c48 */
[----:B------:R-:W-:Y:S02]  /*11d0*/  IADD3.X R112, RZ, R31, RZ, P0, !PT ;  /* 0x0000001fff707210 */ /* 0x000fe400007fe4ff */
[----:B------:R-:W-:Y:S01]  /*11e0*/  IADD3 R114, P1, R32, 0x100, RZ ;  /* 0x0000010020727810 */ /* 0x000fe20007f3e0ff */
[----:B------:R2:W-:Y:S01]  /*11f0*/  LDGSTS.E.BYPASS.128 [R126+0x8000], [R26.64+0x80] ;  /* 0x080000801a7e7fae */ /* 0x0005e2000b901c48 */
[----:B------:R-:W-:Y:S02]  /*1200*/  IADD3 R116, P0, R34, 0x100, RZ ;  /* 0x0000010022747810 */ /* 0x000fe40007f1e0ff */
[----:B------:R-:W-:Y:S01]  /*1210*/  IADD3.X R113, RZ, R33, RZ, P1, !PT ;  /* 0x00000021ff717210 */ /* 0x000fe20000ffe4ff */
[----:B------:R1:W-:Y:S01]  /*1220*/  LDGSTS.E.BYPASS.128 [R125+0x8000], [R28.64+0x80] ;  /* 0x080000801c7d7fae */ /* 0x0003e2000b901c48 */
[----:B------:R-:W-:-:S03]  /*1230*/  IADD3.X R115, RZ, R35, RZ, P0, !PT ;  /* 0x00000023ff737210 */ /* 0x000fc600007fe4ff */
[----:B------:R1:W-:Y:S01]  /*1240*/  LDGSTS.E.BYPASS.128 [R124+0x8000], [R30.64+0x80] ;  /* 0x080000801e7c7fae */ /* 0x0003e2000b901c48 */
[----:B-----5:R-:W-:-:S03]  /*1250*/  CS2R R24, SRZ ;  /* 0x0000000000187805 */ /* 0x020fc6000001ff00 */
[----:B------:R3:W-:Y:S01]  /*1260*/  LDGSTS.E.BYPASS.128 [R123+0x8000], [R32.64+0x80] ;  /* 0x08000080207b7fae */ /* 0x0007e2000b901c48 */
[----:B--2---:R-:W-:-:S03]  /*1270*/  CS2R R26, SRZ ;  /* 0x00000000001a7805 */ /* 0x004fc6000001ff00 */
[----:B------:R2:W-:Y:S01]  /*1280*/  LDGSTS.E.BYPASS.128 [R122+0x8000], [R34.64+0x80] ;  /* 0x08000080227a7fae */ /* 0x0005e2000b901c48 */
[----:B------:R-:W-:-:S03]  /*1290*/  UMOV UR8, 0x4000 ;  /* 0x0000400000087882 */ /* 0x000fc60000000000 */
[----:B------:R-:W0:Y:S01]  /*12a0*/  LDGDEPBAR ;  /* 0x00000000000079af */ /* 0x000e220000000000 */
[----:B---3--:R-:W-:Y:S01]  /*12b0*/  CS2R R32, SRZ ;  /* 0x0000000000207805 */ /* 0x008fe2000001ff00 */
[----:B--2---:R-:W-:Y:S01]  /*12c0*/  CS2R R34, SRZ ;  /* 0x0000000000227805 */ /* 0x004fe2000001ff00 */
[----:B------:R-:W-:-:S04]  /*12d0*/  DEPBAR.LE SB0, 0x2 ;  /* 0x000080800000791a */ /* 0x000fc80000000000 */
[----:B-1----:R-:W-:Y:S06]  /*12e0*/  BAR.SYNC 0x0 ;  /* 0x0000000000007b1d */ /* 0x002fec0000000000 */
.L_x_1:
[----:B------:R-:W-:Y:S01]  /*12f0*/  LOP3.LUT R127, R134, 0x780, RZ, 0xc0, !PT ;  /* 0x00000780867f7812 */ /* 0x000fe200078ec0ff */
[----:B------:R-:W-:Y:S01]  /*1300*/  ULDC.64 UR10, c[0x0][0x118] ;  /* 0x00004600000a7ab9 */ /* 0x000fe20000000a00 */
[----:B------:R-:W-:Y:S01]  /*1310*/  LEA R131, R121, UR8, 0x7 ;  /* 0x0000000879837c11 */ /* 0x000fe2000f8e38ff */
[----:B------:R-:W-:Y:S01]  /*1320*/  UIADD3 UR4, UR4, 0x1, URZ ;  /* 0x0000000104047890 */ /* 0x000fe2000fffe03f */
[----:B------:R-:W-:Y:S01]  /*1330*/  IADD3 R129, R129, 0x20, RZ ;  /* 0x0000002081817810 */ /* 0x000fe20007ffe0ff */
[----:B------:R-:W-:Y:S01]  /*1340*/  LDS.128 R20, [R127.X4+UR5] ;  /* 0x000000057f147984 */ /* 0x000fe20008004c00 */
[----:B------:R-:W-:Y:S01]  /*1350*/  IADD3 R119, R119, 0x1, RZ ;  /* 0x0000000177777810 */ /* 0x000fe20007ffe0ff */
[----:B------:R-:W-:Y:S02]  /*1360*/  UISETP.GE.AND UP0, UPT, UR4, 0x2, UPT ;  /* 0x000000020400788c */ /* 0x000fe4000bf06270 */
[----:B------:R-:W1:Y:S01]  /*1370*/  LDS.128 R72, [R131+0x100] ;  /* 0x0001000083487984 */ /* 0x000e620000000c00 */
[----:B------:R-:W-:Y:S01]  /*1380*/  ISETP.GE.AND P1, PT, R119, 0x2, PT ;  /* 0x000000027700780c */ /* 0x000fe20003f26270 */
[----:B------:R-:W-:-:S02]  /*1390*/  USEL UR4, UR4, URZ, !UP0 ;  /* 0x0000003f04047287 */ /* 0x000fc4000c000000 */
[----:B------:R-:W2:Y:S01]  /*13a0*/  LDS.128 R48, [R131] ;  /* 0x0000000083307984 */ /* 0x000ea20000000c00 */
[----:B------:R-:W-:Y:S01]  /*13b0*/  SEL R119, R119, RZ, !P1 ;  /* 0x000000ff77777207 */ /* 0x000fe20004800000 */
[----:B------:R-:W-:Y:S02]  /*13c0*/  ULEA UR8, UR4, 0x4000, 0xe ;  /* 0x0000400004087891 */ /* 0x000fe4000f8e703f */
[----:B------:R-:W3:Y:S04]  /*13d0*/  LDS.128 R28, [R131+0x80] ;  /* 0x00008000831c7984 */ /* 0x000ee80000000c00 */
[----:B------:R-:W4:Y:S04]  /*13e0*/  LDS.128 R100, [R131+0x180] ;  /* 0x0001800083647984 */ /* 0x000f280000000c00 */
[----:B------:R-:W5:Y:S04]  /*13f0*/  LDS.128 R104, [R127.X4+UR5+0x80] ;  /* 0x000080057f687984 */ /* 0x000f680008004c00 */
[----:B------:R-:W5:Y:S01]  /*1400*/  LDS.128 R84, [R127.X4+UR5+0x100] ;  /* 0x000100057f547984 */ /* 0x000f620008004c00 */
[C---:B-1----:R-:W-:Y:S01]  /*1410*/  FFMA R110, R20.reuse, R72, R110 ;  /* 0x00000048146e7223 */ /* 0x042fe2000000006e */
[----:B--2---:R-:W-:-:S03]  /*1420*/  FFMA R108, R20, R48, R108 ;  /* 0x00000030146c7223 */ /* 0x004fc6000000006c */
[C---:B------:R-:W-:Y:S01]  /*1430*/  FFMA R133, R21.reuse, R73, R110 ;  /* 0x0000004915857223 */ /* 0x040fe2000000006e */
[----:B---3--:R-:W-:Y:S01]  /*1440*/  FFMA R136, R20, R28, R109 ;  /* 0x0000001c14887223 */ /* 0x008fe2000000006d */
[C---:B------:R-:W-:Y:S02]  /*1450*/  FFMA R137, R21.reuse, R49, R108 ;  /* 0x0000003115897223 */ /* 0x040fe4000000006c */
[----:B------:R-:W-:Y:S01]  /*1460*/  FFMA R138, R22, R74, R133 ;  /* 0x0000004a168a7223 */ /* 0x000fe20000000085 */
[----:B----4-:R-:W-:Y:S01]  /*1470*/  FFMA R20, R20, R100, R111 ;  /* 0x0000006414147223 */ /* 0x010fe2000000006f */
[C---:B------:R-:W-:Y:S01]  /*1480*/  FFMA R135, R21.reuse, R29, R136 ;  /* 0x0000001d15877223 */ /* 0x040fe20000000088 */
[----:B------:R-:W1:Y:S02]  /*1490*/  LDS.128 R108, [R127.X4+UR5+0x180] ;  /* 0x000180057f6c7984 */ /* 0x000e640008004c00 */
[----:B------:R-:W-:Y:S01]  /*14a0*/  FFMA R21, R21, R101, R20 ;  /* 0x0000006515157223 */ /* 0x000fe20000000014 */
[C---:B------:R-:W-:Y:S01]  /*14b0*/  FFMA R136, R22.reuse, R30, R135 ;  /* 0x0000001e16887223 */ /* 0x040fe20000000087 */
[----:B------:R-:W-:Y:S01]  /*14c0*/  FFMA R20, R22, R50, R137 ;  /* 0x0000003216147223 */ /* 0x000fe20000000089 */
[----:B-----5:R-:W-:Y:S01]  /*14d0*/  FFMA R62, R104, R72, R62 ;  /* 0x00000048683e7223 */ /* 0x020fe2000000003e */
[----:B------:R-:W-:Y:S01]  /*14e0*/  FFMA R22, R22, R102, R21 ;  /* 0x0000006616167223 */ /* 0x000fe20000000015 */
[C---:B------:R-:W-:Y:S01]  /*14f0*/  FFMA R60, R104.reuse, R48, R60 ;  /* 0x00000030683c7223 */ /* 0x040fe2000000003c */
[C---:B------:R-:W-:Y:S01]  /*1500*/  FFMA R133, R23.reuse, R51, R20 ;  /* 0x0000003317857223 */ /* 0x040fe20000000014 */
[C---:B------:R-:W-:Y:S01]  /*1510*/  FFMA R20, R104.reuse, R28, R61 ;  /* 0x0000001c68147223 */ /* 0x040fe2000000003d */
[C---:B------:R-:W-:Y:S01]  /*1520*/  FFMA R139, R23.reuse, R103, R22 ;  /* 0x00000067178b7223 */ /* 0x040fe20000000016 */
[----:B------:R-:W-:Y:S01]  /*1530*/  FFMA R22, R104, R100, R63 ;  /* 0x0000006468167223 */ /* 0x000fe2000000003f */
[C---:B------:R-:W-:Y:S01]  /*1540*/  FFMA R135, R23.reuse, R31, R136 ;  /* 0x0000001f17877223 */ /* 0x040fe20000000088 */
[----:B------:R-:W-:Y:S01]  /*1550*/  FFMA R137, R23, R75, R138 ;  /* 0x0000004b17897223 */ /* 0x000fe2000000008a */
[C---:B------:R-:W-:Y:S01]  /*1560*/  FFMA R141, R105.reuse, R29, R20 ;  /* 0x0000001d698d7223 */ /* 0x040fe20000000014 */
[C---:B------:R-:W-:Y:S01]  /*1570*/  FFMA R61, R105.reuse, R101, R22 ;  /* 0x00000065693d7223 */ /* 0x040fe20000000016 */
[C---:B------:R-:W-:Y:S01]  /*1580*/  FFMA R63, R105.reuse, R73, R62 ;  /* 0x00000049693f7223 */ /* 0x040fe2000000003e */
[----:B------:R-:W2:Y:S01]  /*1590*/  LDS.128 R20, [R127.X4+UR5+0x800] ;  /* 0x000800057f147984 */ /* 0x000ea20008004c00 */
[----:B------:R-:W-:Y:S01]  /*15a0*/  FFMA R105, R105, R49, R60 ;  /* 0x0000003169697223 */ /* 0x000fe2000000003c */
        /* <DEDUP_REMOVED lines=9> */
[----:B------:R-:W-:Y:S01]  /*1640*/  FFMA R32, R84, R48, R32 ;  /* 0x0000003054207223 */ /* 0x000fe20000000020 */
[C---:B------:R-:W-:Y:S01]  /*1650*/  FFMA R63, R85.reuse, R73, R60 ;  /* 0x00000049553f7223 */ /* 0x040fe2000000003c */
[C---:B------:R-:W-:Y:S01]  /*1660*/  FFMA R61, R85.reuse, R101, R62 ;  /* 0x00000065553d7223 */ /* 0x040fe2000000003e */
[C---:B------:R-:W-:Y:S01]  /*1670*/  FFMA R145, R85.reuse, R29, R34 ;  /* 0x0000001d55917223 */ /* 0x040fe20000000022 */
[----:B------:R-:W-:Y:S01]  /*1680*/  FFMA R85, R85, R49, R32 ;  /* 0x0000003155557223 */ /* 0x000fe20000000020 */
[C---:B------:R-:W-:Y:S01]  /*1690*/  FFMA R62, R86.reuse, R74, R63 ;  /* 0x0000004a563e7223 */ /* 0x040fe2000000003f */
[----:B------:R-:W3:Y:S01]  /*16a0*/  LDS.128 R32, [R127.X4+UR5+0x880] ;  /* 0x000880057f207984 */ /* 0x000ee20008004c00 */
[C---:B------:R-:W-:Y:S01]  /*16b0*/  FFMA R60, R86.reuse, R30, R145 ;  /* 0x0000001e563c7223 */ /* 0x040fe20000000091 */
[C---:B------:R-:W-:Y:S01]  /*16c0*/  FFMA R84, R86.reuse, R102, R61 ;  /* 0x0000006656547223 */ /* 0x040fe2000000003d */
[----:B------:R-:W-:Y:S01]  /*16d0*/  FFMA R86, R86, R50, R85 ;  /* 0x0000003256567223 */ /* 0x000fe20000000055 */
[C---:B------:R-:W-:Y:S01]  /*16e0*/  FFMA R145, R87.reuse, R75, R62 ;  /* 0x0000004b57917223 */ /* 0x040fe2000000003e */
[----:B------:R-:W-:Y:S01]  /*16f0*/  FFMA R85, R87, R31, R60 ;  /* 0x0000001f57557223 */ /* 0x000fe2000000003c */
[C---:B-1----:R-:W-:Y:S01]  /*1700*/  FFMA R60, R108.reuse, R72, R38 ;  /* 0x000000486c3c7223 */ /* 0x042fe20000000026 */
        /* <DEDUP_REMOVED lines=8> */
[----:B------:R-:W1:Y:S01]  /*1790*/  LDS.128 R36, [R127.X4+UR5+0x900] ;  /* 0x000900057f247984 */ /* 0x000e620008004c00 */
[C---:B------:R-:W-:Y:S01]  /*17a0*/  FFMA R60, R110.reuse, R30, R149 ;  /* 0x0000001e6e3c7223 */ /* 0x040fe20000000095 */
[----:B------:R-:W-:Y:S01]  /*17b0*/  FFMA R147, R87, R103, R84 ;  /* 0x0000006757937223 */ /* 0x000fe20000000054 */
[C---:B------:R-:W-:Y:S01]  /*17c0*/  FFMA R84, R110.reuse, R102, R61 ;  /* 0x000000666e547223 */ /* 0x040fe2000000003d */
[----:B------:R-:W-:Y:S01]  /*17d0*/  FFMA R110, R110, R50, R109 ;  /* 0x000000326e6e7223 */ /* 0x000fe2000000006d */
[C---:B------:R-:W-:Y:S01]  /*17e0*/  FFMA R149, R111.reuse, R75, R62 ;  /* 0x0000004b6f957223 */ /* 0x040fe2000000003e */
[----:B------:R-:W-:Y:S01]  /*17f0*/  FFMA R109, R111, R31, R60 ;  /* 0x0000001f6f6d7223 */ /* 0x000fe2000000003c */
[----:B------:R-:W-:Y:S01]  /*1800*/  FFMA R87, R87, R51, R86 ;  /* 0x0000003357577223 */ /* 0x000fe20000000056 */
[C---:B--2---:R-:W-:Y:S01]  /*1810*/  FFMA R62, R20.reuse, R100, R71 ;  /* 0x00000064143e7223 */ /* 0x044fe20000000047 */
[C---:B------:R-:W-:Y:S01]  /*1820*/  FFMA R60, R20.reuse, R28, R69 ;  /* 0x0000001c143c7223 */ /* 0x040fe20000000045 */
[C---:B------:R-:W-:Y:S01]  /*1830*/  FFMA R70, R20.reuse, R72, R70 ;  /* 0x0000004814467223 */ /* 0x040fe20000000046 */
[----:B------:R-:W-:Y:S01]  /*1840*/  FFMA R20, R20, R48, R68 ;  /* 0x0000003014147223 */ /* 0x000fe20000000044 */
[C---:B------:R-:W-:Y:S01]  /*1850*/  FFMA R69, R21.reuse, R101, R62 ;  /* 0x0000006515457223 */ /* 0x040fe2000000003e */
[C---:B------:R-:W-:Y:S01]  /*1860*/  FFMA R153, R21.reuse, R29, R60 ;  /* 0x0000001d15997223 */ /* 0x040fe2000000003c */
[C---:B------:R-:W-:Y:S01]  /*1870*/  FFMA R71, R21.reuse, R73, R70 ;  /* 0x0000004915477223 */ /* 0x040fe20000000046 */
[----:B------:R-:W-:Y:S01]  /*1880*/  FFMA R21, R21, R49, R20 ;  /* 0x0000003115157223 */ /* 0x000fe20000000014 */
[----:B------:R-:W2:Y:S01]  /*1890*/  LDS.128 R60, [R127.X4+UR5+0x980] ;  /* 0x000980057f3c7984 */ /* 0x000ea20008004c00 */
        /* <DEDUP_REMOVED lines=8> */
[C---:B---3--:R-:W-:Y:S01]  /*1920*/  FFMA R22, R32.reuse, R100, R67 ;  /* 0x0000006420167223 */ /* 0x048fe20000000043 */
[C---:B------:R-:W-:Y:S01]  /*1930*/  FFMA R20, R32.reuse, R28, R65 ;  /* 0x0000001c20147223 */ /* 0x040fe20000000041 */
[C---:B------:R-:W-:Y:S01]  /*1940*/  FFMA R66, R32.reuse, R72, R66 ;  /* 0x0000004820427223 */ /* 0x040fe20000000042 */
[----:B------:R-:W-:Y:S01]  /*1950*/  FFMA R32, R32, R48, R64 ;  /* 0x0000003020207223 */ /* 0x000fe20000000040 */
[C---:B------:R-:W-:Y:S01]  /*1960*/  FFMA R65, R33.reuse, R101, R22 ;  /* 0x0000006521417223 */ /* 0x040fe20000000016 */
[C---:B------:R-:W-:Y:S01]  /*1970*/  FFMA R157, R33.reuse, R29, R20 ;  /* 0x0000001d219d7223 */ /* 0x040fe20000000014 */
[C---:B------:R-:W-:Y:S01]  /*1980*/  FFMA R67, R33.reuse, R73, R66 ;  /* 0x0000004921437223 */ /* 0x040fe20000000042 */
[----:B------:R-:W3:Y:S01]  /*1990*/  LDS.128 R20, [R127.X4+UR5+0x1000] ;  /* 0x001000057f147984 */ /* 0x000ee20008004c00 */
        /* <DEDUP_REMOVED lines=17> */
[----:B------:R-:W1:Y:S01]  /*1ab0*/  LDS.128 R32, [R127.X4+UR5+0x1080] ;  /* 0x001080057f207984 */ /* 0x000e620008004c00 */
[C---:B------:R-:W-:Y:S01]  /*1ac0*/  FFMA R66, R38.reuse, R102, R93 ;  /* 0x0000006626427223 */ /* 0x040fe2000000005d */
[C---:B------:R-:W-:Y:S01]  /*1ad0*/  FFMA R64, R38.reuse, R74, R95 ;  /* 0x0000004a26407223 */ /* 0x040fe2000000005f */
[C---:B------:R-:W-:Y:S01]  /*1ae0*/  FFMA R36, R38.reuse, R30, R161 ;  /* 0x0000001e26247223 */ /* 0x040fe200000000a1 */
[----:B------:R-:W-:Y:S01]  /*1af0*/  FFMA R38, R38, R50, R37 ;  /* 0x0000003226267223 */ /* 0x000fe20000000025 */
[C---:B------:R-:W-:Y:S01]  /*1b00*/  FFMA R161, R39.reuse, R103, R66 ;  /* 0x0000006727a17223 */ /* 0x040fe20000000042 */
[C---:B--2---:R-:W-:Y:S01]  /*1b10*/  FFMA R46, R60.reuse, R72, R46 ;  /* 0x000000483c2e7223 */ /* 0x044fe2000000002e */
[C---:B------:R-:W-:Y:S01]  /*1b20*/  FFMA R93, R39.reuse, R31, R36 ;  /* 0x0000001f275d7223 */ /* 0x040fe20000000024 */
[C---:B------:R-:W-:Y:S01]  /*1b30*/  FFMA R163, R39.reuse, R51, R38 ;  /* 0x0000003327a37223 */ /* 0x040fe20000000026 */
[C---:B------:R-:W-:Y:S01]  /*1b40*/  FFMA R38, R60.reuse, R100, R47 ;  /* 0x000000643c267223 */ /* 0x040fe2000000002f */
[C---:B------:R-:W-:Y:S01]  /*1b50*/  FFMA R36, R60.reuse, R28, R45 ;  /* 0x0000001c3c247223 */ /* 0x040fe2000000002d */
[----:B------:R-:W-:Y:S01]  /*1b60*/  FFMA R95, R39, R75, R64 ;  /* 0x0000004b275f7223 */ /* 0x000fe20000000040 */
        /* <DEDUP_REMOVED lines=23> */
[----:B------:R-:W-:Y:S01]  /*1ce0*/  FFMA R63, R63, R51, R62 ;  /* 0x000000333f3f7223 */ /* 0x000fe2000000003e */
[C---:B------:R-:W-:Y:S01]  /*1cf0*/  FFMA R62, R22.reuse, R102, R77 ;  /* 0x00000066163e7223 */ /* 0x040fe2000000004d */
[C---:B------:R-:W-:Y:S01]  /*1d00*/  FFMA R66, R22.reuse, R74, R79 ;  /* 0x0000004a16427223 */ /* 0x040fe2000000004f */
[----:B------:R-:W-:Y:S01]  /*1d10*/  FFMA R64, R22, R50, R21 ;  /* 0x0000003216407223 */ /* 0x000fe20000000015 */
[C---:B------:R-:W-:Y:S01]  /*1d20*/  FFMA R77, R23.reuse, R31, R20 ;  /* 0x0000001f174d7223 */ /* 0x040fe20000000014 */
[C---:B-1----:R-:W-:Y:S01]  /*1d30*/  FFMA R22, R32.reuse, R100, R43 ;  /* 0x0000006420167223 */ /* 0x042fe2000000002b */
[C---:B------:R-:W-:Y:S01]  /*1d40*/  FFMA R20, R32.reuse, R28, R41 ;  /* 0x0000001c20147223 */ /* 0x040fe20000000029 */
[C---:B------:R-:W-:Y:S01]  /*1d50*/  FFMA R42, R32.reuse, R72, R42 ;  /* 0x00000048202a7223 */ /* 0x040fe2000000002a */
[----:B------:R-:W-:Y:S01]  /*1d60*/  FFMA R32, R32, R48, R40 ;  /* 0x0000003020207223 */ /* 0x000fe20000000028 */
[C---:B------:R-:W-:Y:S01]  /*1d70*/  FFMA R62, R23.reuse, R103, R62 ;  /* 0x00000067173e7223 */ /* 0x040fe2000000003e */
[C---:B------:R-:W-:Y:S01]  /*1d80*/  FFMA R79, R23.reuse, R75, R66 ;  /* 0x0000004b174f7223 */ /* 0x040fe20000000042 */
[----:B------:R-:W-:Y:S01]  /*1d90*/  FFMA R64, R23, R51, R64 ;  /* 0x0000003317407223 */ /* 0x000fe20000000040 */
[C---:B------:R-:W-:Y:S01]  /*1da0*/  FFMA R41, R33.reuse, R101, R22 ;  /* 0x0000006521297223 */ /* 0x040fe20000000016 */
[C---:B------:R-:W-:Y:S01]  /*1db0*/  FFMA R167, R33.reuse, R29, R20 ;  /* 0x0000001d21a77223 */ /* 0x040fe20000000014 */
[C---:B------:R-:W-:Y:S01]  /*1dc0*/  FFMA R43, R33.reuse, R73, R42 ;  /* 0x00000049212b7223 */ /* 0x040fe2000000002a */
[----:B------:R-:W1:Y:S01]  /*1dd0*/  LDS.128 R20, [R127.X4+UR5+0x1800] ;  /* 0x001800057f147984 */ /* 0x000e620008004c00 */
[----:B------:R-:W-:Y:S01]  /*1de0*/  FFMA R33, R33, R49, R32 ;  /* 0x0000003121217223 */ /* 0x000fe20000000020 */
[C---:B------:R-:W-:Y:S01]  /*1df0*/  FFMA R70, R34.reuse, R102, R41 ;  /* 0x0000006622467223 */ /* 0x040fe20000000029 */
[C---:B------:R-:W-:Y:S01]  /*1e00*/  FFMA R68, R34.reuse, R74, R43 ;  /* 0x0000004a22447223 */ /* 0x040fe2000000002b */
[C---:B------:R-:W-:Y:S01]  /*1e10*/  FFMA R66, R34.reuse, R30, R167 ;  /* 0x0000001e22427223 */ /* 0x040fe200000000a7 */
        /* <DEDUP_REMOVED lines=13> */
[----:B------:R-:W-:Y:S01]  /*1ef0*/  FFMA R151, R111, R103, R84 ;  /* 0x000000676f977223 */ /* 0x000fe20000000054 */
[----:B------:R-:W2:Y:S01]  /*1f00*/  LDS.128 R24, [R127.X4+UR5+0x1880] ;  /* 0x001880057f187984 */ /* 0x000ea20008004c00 */
[----:B------:R-:W-:Y:S01]  /*1f10*/  FFMA R86, R38, R102, R33 ;  /* 0x0000006626567223 */ /* 0x000fe20000000021 */
[C---:B---3--:R-:W-:Y:S01]  /*1f20*/  FFMA R32, R44.reuse, R100, R83 ;  /* 0x000000642c207223 */ /* 0x048fe20000000053 */
[----:B------:R-:W-:Y:S01]  /*1f30*/  FFMA R82, R44, R72, R82 ;  /* 0x000000482c527223 */ /* 0x000fe20000000052 */
[----:B------:R-:W-:Y:S01]  /*1f40*/  FFMA R84, R38, R74, R35 ;  /* 0x0000004a26547223 */ /* 0x000fe20000000023 */
[----:B------:R-:W-:Y:S01]  /*1f50*/  FFMA R80, R44, R48, R80 ;  /* 0x000000302c507223 */ /* 0x000fe20000000050 */
[C---:B------:R-:W-:Y:S01]  /*1f60*/  FFMA R33, R45.reuse, R101, R32 ;  /* 0x000000652d217223 */ /* 0x040fe20000000020 */
[C---:B------:R-:W-:Y:S01]  /*1f70*/  FFMA R35, R45.reuse, R73, R82 ;  /* 0x000000492d237223 */ /* 0x040fe20000000052 */
[C---:B------:R-:W-:Y:S01]  /*1f80*/  FFMA R92, R38.reuse, R50, R37 ;  /* 0x00000032265c7223 */ /* 0x040fe20000000025 */
[----:B------:R-:W-:Y:S01]  /*1f90*/  FFMA R78, R38, R30, R41 ;  /* 0x0000001e264e7223 */ /* 0x000fe20000000029 */
[C---:B------:R-:W-:Y:S01]  /*1fa0*/  FFMA R94, R46.reuse, R102, R33 ;  /* 0x000000662e5e7223 */ /* 0x040fe20000000021 */
[C---:B------:R-:W-:Y:S01]  /*1fb0*/  FFMA R82, R46.reuse, R74, R35 ;  /* 0x0000004a2e527223 */ /* 0x040fe20000000023 */
[----:B------:R-:W-:Y:S01]  /*1fc0*/  FFMA R37, R45, R49, R80 ;  /* 0x000000312d257223 */ /* 0x000fe20000000050 */
[----:B------:R-:W3:Y:S01]  /*1fd0*/  LDS.128 R32, [R127.X4+UR5+0x1900] ;  /* 0x001900057f207984 */ /* 0x000ee20008004c00 */
[-C--:B------:R-:W-:Y:S01]  /*1fe0*/  FFMA R143, R107, R103.reuse, R104 ;  /* 0x000000676b8f7223 */ /* 0x080fe20000000068 */
[C---:B------:R-:W-:Y:S01]  /*1ff0*/  FFMA R86, R39.reuse, R103, R86 ;  /* 0x0000006727567223 */ /* 0x040fe20000000056 */
[C---:B------:R-:W-:Y:S01]  /*2000*/  FFMA R84, R39.reuse, R75, R84 ;  /* 0x0000004b27547223 */ /* 0x040fe20000000054 */
[C---:B------:R-:W-:Y:S01]  /*2010*/  FFMA R78, R39.reuse, R31, R78 ;  /* 0x0000001f274e7223 */ /* 0x040fe2000000004e */
[-C--:B------:R-:W-:Y:S01]  /*2020*/  FFMA R92, R39, R51.reuse, R92 ;  /* 0x00000033275c7223 */ /* 0x080fe2000000005c */
[----:B------:R-:W-:Y:S01]  /*2030*/  FFMA R104, R46, R50, R37 ;  /* 0x000000322e687223 */ /* 0x000fe20000000025 */
        /* <DEDUP_REMOVED lines=10> */
[----:B------:R-:W-:Y:S01]  /*20e0*/  FFMA R108, R22, R74, R39 ;  /* 0x0000004a166c7223 */ /* 0x000fe20000000027 */
[----:B------:R-:W-:Y:S01]  /*20f0*/  FFMA R44, R44, R28, R81 ;  /* 0x0000001c2c2c7223 */ /* 0x000fe20000000051 */
[----:B------:R-:W1:Y:S01]  /*2100*/  LDS.128 R36, [R127.X4+UR5+0x1980] ;  /* 0x001980057f247984 */ /* 0x000e620008004c00 */
[----:B------:R-:W-:Y:S01]  /*2110*/  FFMA R107, R107, R51, R106 ;  /* 0x000000336b6b7223 */ /* 0x000fe2000000006a */
[C---:B------:R-:W-:Y:S01]  /*2120*/  FFMA R136, R22.reuse, R50, R41 ;  /* 0x0000003216887223 */ /* 0x040fe20000000029 */
[----:B------:R-:W-:Y:S01]  /*2130*/  FFMA R106, R22, R30, R21 ;  /* 0x0000001e166a7223 */ /* 0x000fe20000000015 */
[----:B------:R-:W-:Y:S01]  /*2140*/  FFMA R45, R45, R29, R44 ;  /* 0x0000001d2d2d7223 */ /* 0x000fe2000000002c */
[C---:B------:R-:W-:Y:S01]  /*2150*/  FFMA R110, R23.reuse, R103, R110 ;  /* 0x00000067176e7223 */ /* 0x040fe2000000006e */
[C---:B------:R-:W-:Y:S01]  /*2160*/  FFMA R108, R23.reuse, R75, R108 ;  /* 0x0000004b176c7223 */ /* 0x040fe2000000006c */
[C---:B------:R-:W-:Y:S01]  /*2170*/  FFMA R106, R23.reuse, R31, R106 ;  /* 0x0000001f176a7223 */ /* 0x040fe2000000006a */
[C---:B--2---:R-:W-:Y:S01]  /*2180*/  FFMA R52, R24.reuse, R48, R52 ;  /* 0x0000003018347223 */ /* 0x044fe20000000034 */
[C---:B------:R-:W-:Y:S01]  /*2190*/  FFMA R20, R24.reuse, R28, R53 ;  /* 0x0000001c18147223 */ /* 0x040fe20000000035 */
[----:B------:R-:W-:Y:S01]  /*21a0*/  FFMA R54, R24, R72, R54 ;  /* 0x0000004818367223 */ /* 0x000fe20000000036 */
[----:B------:R-:W-:Y:S01]  /*21b0*/  FFMA R136, R23, R51, R136 ;  /* 0x0000003317887223 */ /* 0x000fe20000000088 */
[C---:B------:R-:W-:Y:S01]  /*21c0*/  FFMA R41, R25.reuse, R49, R52 ;  /* 0x0000003119297223 */ /* 0x040fe20000000034 */
[C---:B------:R-:W-:Y:S01]  /*21d0*/  FFMA R23, R25.reuse, R29, R20 ;  /* 0x0000001d19177223 */ /* 0x040fe20000000014 */
[----:B------:R-:W-:Y:S01]  /*21e0*/  FFMA R21, R25, R73, R54 ;  /* 0x0000004919157223 */ /* 0x000fe20000000036 */
[----:B------:R-:W-:Y:S01]  /*21f0*/  FFMA R80, R46, R30, R45 ;  /* 0x0000001e2e507223 */ /* 0x000fe2000000002d */
[C---:B------:R-:W-:Y:S01]  /*2200*/  FFMA R94, R47.reuse, R103, R94 ;  /* 0x000000672f5e7223 */ /* 0x040fe2000000005e */
[C---:B------:R-:W-:Y:S01]  /*2210*/  FFMA R82, R47.reuse, R75, R82 ;  /* 0x0000004b2f527223 */ /* 0x040fe20000000052 */
[C---:B------:R-:W-:Y:S01]  /*2220*/  FFMA R104, R47.reuse, R51, R104 ;  /* 0x000000332f687223 */ /* 0x040fe20000000068 */
[----:B------:R-:W-:Y:S01]  /*2230*/  FFMA R80, R47, R31, R80 ;  /* 0x0000001f2f507223 */ /* 0x000fe20000000050 */
[----:B------:R-:W-:Y:S01]  /*2240*/  FFMA R24, R24, R100, R55 ;  /* 0x0000006418187223 */ /* 0x000fe20000000037 */
[C---:B------:R-:W-:Y:S01]  /*2250*/  FFMA R144, R26.reuse, R50, R41 ;  /* 0x000000321a907223 */ /* 0x040fe20000000029 */
[C---:B------:R-:W-:Y:S01]  /*2260*/  FFMA R138, R26.reuse, R30, R23 ;  /* 0x0000001e1a8a7223 */ /* 0x040fe20000000017 */
[----:B------:R-:W-:Y:S01]  /*2270*/  FFMA R140, R26, R74, R21 ;  /* 0x0000004a1a8c7223 */ /* 0x000fe20000000015 */
[----:B------:R-:W-:Y:S01]  /*2280*/  LDS.128 R40, [R131+0x90] ;  /* 0x0000900083287984 */ /* 0x000fe20000000c00 */
[----:B------:R-:W-:Y:S01]  /*2290*/  FFMA R25, R25, R101, R24 ;  /* 0x0000006519197223 */ /* 0x000fe20000000018 */
[----:B---3--:R-:W-:Y:S01]  /*22a0*/  FFMA R24, R32, R28, R97 ;  /* 0x0000001c20187223 */ /* 0x008fe20000000061 */
[C---:B------:R-:W-:Y:S01]  /*22b0*/  FFMA R140, R27.reuse, R75, R140 ;  /* 0x0000004b1b8c7223 */ /* 0x040fe2000000008c */
[----:B------:R-:W2:Y:S01]  /*22c0*/  LDS.128 R20, [R127.X4+UR5+0x10] ;  /* 0x000010057f147984 */ /* 0x000ea20008004c00 */
[----:B------:R-:W-:Y:S01]  /*22d0*/  FFMA R142, R26, R102, R25 ;  /* 0x000000661a8e7223 */ /* 0x000fe20000000019 */
[C---:B------:R-:W-:Y:S01]  /*22e0*/  FFMA R26, R32.reuse, R100, R99 ;  /* 0x00000064201a7223 */ /* 0x040fe20000000063 */
[C---:B------:R-:W-:Y:S01]  /*22f0*/  FFMA R138, R27.reuse, R31, R138 ;  /* 0x0000001f1b8a7223 */ /* 0x040fe2000000008a */
[----:B------:R-:W3:Y:S01]  /*2300*/  LDS.128 R44, [R131+0x110] ;  /* 0x00011000832c7984 */ /* 0x000ee20000000c00 */
[C---:B------:R-:W-:Y:S01]  /*2310*/  FFMA R142, R27.reuse, R103, R142 ;  /* 0x000000671b8e7223 */ /* 0x040fe2000000008e */
[----:B------:R-:W-:Y:S01]  /*2320*/  FFMA R144, R27, R51, R144 ;  /* 0x000000331b907223 */ /* 0x000fe20000000090 */
[C---:B------:R-:W-:Y:S01]  /*2330*/  FFMA R98, R32.reuse, R72, R98 ;  /* 0x0000004820627223 */ /* 0x040fe20000000062 */
[----:B------:R-:W4:Y:S01]  /*2340*/  LDS.128 R52, [R131+0x10] ;  /* 0x0000100083347984 */ /* 0x000f220000000c00 */
[C---:B------:R-:W-:Y:S01]  /*2350*/  FFMA R81, R33.reuse, R101, R26 ;  /* 0x0000006521517223 */ /* 0x040fe2000000001a */
[C---:B------:R-:W-:Y:S01]  /*2360*/  FFMA R97, R33.reuse, R29, R24 ;  /* 0x0000001d21617223 */ /* 0x040fe20000000018 */
[----:B------:R-:W-:Y:S01]  /*2370*/  FFMA R32, R32, R48, R96 ;  /* 0x0000003020207223 */ /* 0x000fe20000000060 */
[----:B------:R-:W5:Y:S01]  /*2380*/  LDS.128 R56, [R131+0x190] ;  /* 0x0001900083387984 */ /* 0x000f620000000c00 */
[C---:B------:R-:W-:Y:S01]  /*2390*/  FFMA R83, R33.reuse, R73, R98 ;  /* 0x0000004921537223 */ /* 0x040fe20000000062 */
[C---:B------:R-:W-:Y:S01]  /*23a0*/  FFMA R98, R34.reuse, R102, R81 ;  /* 0x0000006622627223 */ /* 0x040fe20000000051 */
[----:B------:R-:W-:Y:S01]  /*23b0*/  FFMA R33, R33, R49, R32 ;  /* 0x0000003121217223 */ /* 0x000fe20000000020 */
[----:B------:R-:W5:Y:S01]  /*23c0*/  LDS.128 R24, [R127.X4+UR5+0x90] ;  /* 0x000090057f187984 */ /* 0x000f620008004c00 */
        /* <DEDUP_REMOVED lines=8> */
[----:B------:R-:W1:Y:S01]  /*2450*/  LDS.128 R32, [R127.X4+UR5+0x110] ;  /* 0x000110057f207984 */ /* 0x000e620008004c00 */
        /* <DEDUP_REMOVED lines=14> */
[C---:B--2---:R-:W-:Y:S01]  /*2540*/  FFMA R30, R20.reuse, R40, R135 ;  /* 0x00000028141e7223 */ /* 0x044fe20000000087 */
[----:B------:R-:W-:Y:S01]  /*2550*/  FFMA R89, R39, R51, R38 ;  /* 0x0000003327597223 */ /* 0x000fe20000000026 */
[----:B---3--:R-:W-:-:S02]  /*2560*/  FFMA R36, R20, R44, R137 ;  /* 0x0000002c14247223 */ /* 0x008fc40000000089 */
[C---:B------:R-:W-:Y:S01]  /*2570*/  FFMA R39, R21.reuse, R41, R30 ;  /* 0x0000002915277223 */ /* 0x040fe2000000001e */
[----:B----4-:R-:W-:Y:S01]  /*2580*/  FFMA R28, R20, R52, R133 ;  /* 0x00000034141c7223 */ /* 0x010fe20000000085 */
[C---:B------:R-:W-:Y:S02]  /*2590*/  FFMA R37, R21.reuse, R45, R36 ;  /* 0x0000002d15257223 */ /* 0x040fe40000000024 */
[----:B------:R-:W-:Y:S01]  /*25a0*/  FFMA R36, R22, R42, R39 ;  /* 0x0000002a16247223 */ /* 0x000fe20000000027 */
[----:B-----5:R-:W-:Y:S01]  /*25b0*/  FFMA R20, R20, R56, R139 ;  /* 0x0000003814147223 */ /* 0x020fe2000000008b */
[C---:B------:R-:W-:Y:S01]  /*25c0*/  FFMA R49, R21.reuse, R53, R28 ;  /* 0x0000003515317223 */ /* 0x040fe2000000001c */
[C---:B------:R-:W-:Y:S01]  /*25d0*/  FFMA R38, R22.reuse, R46, R37 ;  /* 0x0000002e16267223 */ /* 0x040fe20000000025 */
[----:B------:R-:W2:Y:S01]  /*25e0*/  LDS.128 R28, [R127.X4+UR5+0x190] ;  /* 0x000190057f1c7984 */ /* 0x000ea20008004c00 */
[----:B------:R-:W-:Y:S01]  /*25f0*/  FFMA R21, R21, R57, R20 ;  /* 0x0000003915157223 */ /* 0x000fe20000000014 */
[----:B------:R-:W-:Y:S01]  /*2600*/  FFMA R20, R22, R54, R49 ;  /* 0x0000003616147223 */ /* 0x000fe20000000031 */
[C---:B------:R-:W-:Y:S01]  /*2610*/  FFMA R101, R23.reuse, R43, R36 ;  /* 0x0000002b17657223 */ /* 0x040fe20000000024 */
[----:B------:R-:W-:Y:S01]  /*2620*/  FFMA R36, R24, R56, R143 ;  /* 0x0000003818247223 */ /* 0x000fe2000000008f */
[----:B------:R-:W-:Y:S01]  /*2630*/  FFMA R22, R22, R58, R21 ;  /* 0x0000003a16167223 */ /* 0x000fe20000000015 */
[----:B------:R-:W-:Y:S01]  /*2640*/  FFMA R91, R23, R55, R20 ;  /* 0x00000037175b7223 */ /* 0x000fe20000000014 */
[C---:B------:R-:W-:Y:S01]  /*2650*/  FFMA R20, R24.reuse, R40, R105 ;  /* 0x0000002818147223 */ /* 0x040fe20000000069 */
        /* <DEDUP_REMOVED lines=8> */
[----:B------:R-:W3:Y:S01]  /*26e0*/  LDS.128 R20, [R127.X4+UR5+0x810] ;  /* 0x000810057f147984 */ /* 0x000ee20008004c00 */
        /* <DEDUP_REMOVED lines=90> */
[C---:B---3--:R-:W-:Y:S01]  /*2c90*/  FFMA R32, R28.reuse, R40, R61 ;  /* 0x000000281c207223 */ /* 0x048fe2000000003d */
        /* <DEDUP_REMOVED lines=13> */
[C---:B------:R-:W-:Y:S01]  /*2d70*/  FFMA R161, R35.reuse, R59, R38 ;  /* 0x0000003b23a17223 */ /* 0x040fe20000000026 */
[----:B------:R-:W-:Y:S01]  /*2d80*/  FFMA R95, R35, R47, R36 ;  /* 0x0000002f235f7223 */ /* 0x000fe20000000024 */
[C---:B-1----:R-:W-:Y:S01]  /*2d90*/  FFMA R62, R20.reuse, R56, R62 ;  /* 0x00000038143e7223 */ /* 0x042fe2000000003e */
        /* <DEDUP_REMOVED lines=21> */
[----:B------:R-:W2:Y:S01]  /*2ef0*/  LDS.128 R20, [R127.X4+UR5+0x1810] ;  /* 0x001810057f147984 */ /* 0x000ea20008004c00 */
[C---:B------:R-:W-:Y:S01]  /*2f00*/  FFMA R70, R24.reuse, R56, R70 ;  /* 0x0000003818467223 */ /* 0x040fe20000000046 */
[C---:B------:R-:W-:Y:S01]  /*2f10*/  FFMA R68, R24.reuse, R44, R68 ;  /* 0x0000002c18447223 */ /* 0x040fe20000000044 */
[C---:B------:R-:W-:Y:S01]  /*2f20*/  FFMA R49, R25.reuse, R41, R66 ;  /* 0x0000002919317223 */ /* 0x040fe20000000042 */
[----:B------:R-:W-:Y:S01]  /*2f30*/  FFMA R76, R24, R52, R76 ;  /* 0x00000034184c7223 */ /* 0x000fe2000000004c */
[----:B------:R-:W4:Y:S01]  /*2f40*/  LDS.128 R64, [R127.X4+UR5+0x1890] ;  /* 0x001890057f407984 */ /* 0x000f220008004c00 */
[C---:B------:R-:W-:Y:S01]  /*2f50*/  FFMA R37, R25.reuse, R57, R70 ;  /* 0x0000003919257223 */ /* 0x040fe20000000046 */
[C---:B------:R-:W-:Y:S01]  /*2f60*/  FFMA R39, R25.reuse, R45, R68 ;  /* 0x0000002d19277223 */ /* 0x040fe20000000044 */
[----:B------:R-:W-:Y:S01]  /*2f70*/  FFMA R25, R25, R53, R76 ;  /* 0x0000003519197223 */ /* 0x000fe2000000004c */
[C---:B------:R-:W-:Y:S01]  /*2f80*/  FFMA R68, R26.reuse, R42, R49 ;  /* 0x0000002a1a447223 */ /* 0x040fe20000000031 */
[C---:B------:R-:W-:Y:S01]  /*2f90*/  FFMA R76, R26.reuse, R58, R37 ;  /* 0x0000003a1a4c7223 */ /* 0x040fe20000000025 */
[C---:B------:R-:W-:Y:S01]  /*2fa0*/  FFMA R70, R26.reuse, R46, R39 ;  /* 0x0000002e1a467223 */ /* 0x040fe20000000027 */
[----:B------:R-:W-:Y:S01]  /*2fb0*/  FFMA R98, R26, R54, R25 ;  /* 0x000000361a627223 */ /* 0x000fe20000000019 */
[----:B------:R-:W5:Y:S01]  /*2fc0*/  LDS.128 R48, [R127.X4+UR5+0x1910] ;  /* 0x001910057f307984 */ /* 0x000f620008004c00 */
[C---:B------:R-:W-:Y:S01]  /*2fd0*/  FFMA R76, R27.reuse, R59, R76 ;  /* 0x0000003b1b4c7223 */ /* 0x040fe2000000004c */
[C---:B------:R-:W-:Y:S01]  /*2fe0*/  FFMA R70, R27.reuse, R47, R70 ;  /* 0x0000002f1b467223 */ /* 0x040fe20000000046 */
[C---:B------:R-:W-:Y:S01]  /*2ff0*/  FFMA R68, R27.reuse, R43, R68 ;  /* 0x0000002b1b447223 */ /* 0x040fe20000000044 */
[----:B------:R-:W-:Y:S01]  /*3000*/  FFMA R98, R27, R55, R98 ;  /* 0x000000371b627223 */ /* 0x000fe20000000062 */
[----:B------:R-:W5:Y:S01]  /*3010*/  LDS.128 R60, [R127.X4+UR5+0x1990] ;  /* 0x001990057f3c7984 */ /* 0x000f620008004c00 */
[C---:B-1----:R-:W-:Y:S01]  /*3020*/  FFMA R86, R32.reuse, R56, R86 ;  /* 0x0000003820567223 */ /* 0x042fe20000000056 */
[C---:B------:R-:W-:Y:S01]  /*3030*/  FFMA R84, R32.reuse, R44, R84 ;  /* 0x0000002c20547223 */ /* 0x040fe20000000054 */
[C---:B------:R-:W-:Y:S01]  /*3040*/  FFMA R78, R32.reuse, R40, R78 ;  /* 0x00000028204e7223 */ /* 0x040fe2000000004e */
[----:B------:R-:W-:Y:S01]  /*3050*/  FFMA R92, R32, R52, R92 ;  /* 0x00000034205c7223 */ /* 0x000fe2000000005c */
[C---:B------:R-:W-:Y:S01]  /*3060*/  FFMA R25, R33.reuse, R57, R86 ;  /* 0x0000003921197223 */ /* 0x040fe20000000056 */
[C---:B------:R-:W-:Y:S01]  /*3070*/  FFMA R27, R33.reuse, R45, R84 ;  /* 0x0000002d211b7223 */ /* 0x040fe20000000054 */
[C---:B------:R-:W-:Y:S01]  /*3080*/  FFMA R37, R33.reuse, R41, R78 ;  /* 0x0000002921257223 */ /* 0x040fe2000000004e */
[-C--:B------:R-:W-:Y:S01]  /*3090*/  FFMA R33, R33, R53.reuse, R92 ;  /* 0x0000003521217223 */ /* 0x080fe2000000005c */
[----:B------:R-:W-:Y:S01]  /*30a0*/  FFMA R86, R34, R58, R25 ;  /* 0x0000003a22567223 */ /* 0x000fe20000000019 */
[C---:B---3--:R-:W-:Y:S01]  /*30b0*/  FFMA R104, R28.reuse, R52, R104 ;  /* 0x000000341c687223 */ /* 0x048fe20000000068 */
        /* <DEDUP_REMOVED lines=24> */
[C---:B----4-:R-:W-:Y:S01]  /*3240*/  FFMA R144, R64.reuse, R52, R144 ;  /* 0x0000003440907223 */ /* 0x050fe20000000090 */
        /* <DEDUP_REMOVED lines=23> */
[----:B------:R-:W-:Y:S01]  /*33c0*/  LDS.128 R36, [R127.X4+UR5+0x20] ;  /* 0x000020057f247984 */ /* 0x000fe20008004c00 */
[----:B------:R-:W-:Y:S01]  /*33d0*/  FFMA R65, R65, R57, R142 ;  /* 0x0000003941417223 */ /* 0x000fe2000000008e */
[C---:B-----5:R-:W-:Y:S01]  /*33e0*/  FFMA R64, R48.reuse, R40, R81 ;  /* 0x0000002830407223 */ /* 0x060fe20000000051 */
[----:B------:R-:W-:Y:S01]  /*33f0*/  FFMA R142, R48, R56, R97 ;  /* 0x00000038308e7223 */ /* 0x000fe20000000061 */
[----:B------:R-:W1:Y:S01]  /*3400*/  LDS.128 R20, [R131+0xa0] ;  /* 0x0000a00083147984 */ /* 0x000e620000000c00 */
[----:B------:R-:W-:Y:S01]  /*3410*/  FFMA R138, R66, R58, R65 ;  /* 0x0000003a428a7223 */ /* 0x000fe20000000041 */
[C---:B------:R-:W-:Y:S01]  /*3420*/  FFMA R66, R48.reuse, R44, R83 ;  /* 0x0000002c30427223 */ /* 0x040fe20000000053 */
[C---:B------:R-:W-:Y:S01]  /*3430*/  FFMA R136, R67.reuse, R47, R136 ;  /* 0x0000002f43887223 */ /* 0x040fe20000000088 */
[----:B------:R-:W2:Y:S01]  /*3440*/  LDS.128 R24, [R131+0x120] ;  /* 0x0001200083187984 */ /* 0x000ea20000000c00 */
[C---:B------:R-:W-:Y:S01]  /*3450*/  FFMA R138, R67.reuse, R59, R138 ;  /* 0x0000003b438a7223 */ /* 0x040fe2000000008a */
[C---:B------:R-:W-:Y:S01]  /*3460*/  FFMA R110, R67.reuse, R43, R110 ;  /* 0x0000002b436e7223 */ /* 0x040fe2000000006e */
[----:B------:R-:W-:Y:S01]  /*3470*/  FFMA R140, R67, R55, R140 ;  /* 0x00000037438c7223 */ /* 0x000fe2000000008c */
[----:B------:R-:W3:Y:S01]  /*3480*/  LDS.128 R28, [R131+0x20] ;  /* 0x00002000831c7984 */ /* 0x000ee20000000c00 */
[C---:B------:R-:W-:Y:S01]  /*3490*/  FFMA R83, R49.reuse, R45, R66 ;  /* 0x0000002d31537223 */ /* 0x040fe20000000042 */
[C---:B------:R-:W-:Y:S01]  /*34a0*/  FFMA R97, R49.reuse, R41, R64 ;  /* 0x0000002931617223 */ /* 0x040fe20000000040 */
[----:B------:R-:W-:Y:S01]  /*34b0*/  FFMA R48, R48, R52, R99 ;  /* 0x0000003430307223 */ /* 0x000fe20000000063 */
[----:B------:R-:W4:Y:S01]  /*34c0*/  LDS.128 R32, [R131+0x1a0] ;  /* 0x0001a00083207984 */ /* 0x000f220000000c00 */
        /* <DEDUP_REMOVED lines=12> */
[----:B------:R-:W5:Y:S01]  /*3590*/  LDS.128 R48, [R127.X4+UR5+0x120] ;  /* 0x000120057f307984 */ /* 0x000f620008004c00 */
        /* <DEDUP_REMOVED lines=14> */
[----:B-1----:R-:W-:Y:S01]  /*3680*/  FFMA R42, R36, R20, R101 ;  /* 0x00000014242a7223 */ /* 0x002fe20000000065 */
[----:B------:R-:W-:-:S02]  /*3690*/  FFMA R73, R63, R59, R58 ;  /* 0x0000003b3f497223 */ /* 0x000fc4000000003a */
[----:B------:R-:W-:Y:S01]  /*36a0*/  LDS.128 R60, [R127.X4+UR5+0x19a0] ;  /* 0x0019a0057f3c7984 */ /* 0x000fe20008004c00 */
[C---:B--2---:R-:W-:Y:S01]  /*36b0*/  FFMA R44, R36.reuse, R24, R133 ;  /* 0x00000018242c7223 */ /* 0x044fe20000000085 */
[C---:B------:R-:W-:Y:S01]  /*36c0*/  FFMA R47, R37.reuse, R21, R42 ;  /* 0x00000015252f7223 */ /* 0x040fe2000000002a */
[----:B---3--:R-:W-:Y:S02]  /*36d0*/  FFMA R40, R36, R28, R91 ;  /* 0x0000001c24287223 */ /* 0x008fe4000000005b */
[C---:B------:R-:W-:Y:S01]  /*36e0*/  FFMA R45, R37.reuse, R25, R44 ;  /* 0x00000019252d7223 */ /* 0x040fe2000000002c */
[----:B------:R-:W-:Y:S01]  /*36f0*/  FFMA R44, R38, R22, R47 ;  /* 0x00000016262c7223 */ /* 0x000fe2000000002f */
[----:B----4-:R-:W-:Y:S01]  /*3700*/  FFMA R36, R36, R32, R135 ;  /* 0x0000002024247223 */ /* 0x010fe20000000087 */
[C---:B------:R-:W-:Y:S01]  /*3710*/  FFMA R53, R37.reuse, R29, R40 ;  /* 0x0000001d25357223 */ /* 0x040fe20000000028 */
[C---:B------:R-:W-:Y:S01]  /*3720*/  FFMA R46, R38.reuse, R26, R45 ;  /* 0x0000001a262e7223 */ /* 0x040fe2000000002d */
[----:B------:R-:W1:Y:S01]  /*3730*/  LDS.128 R40, [R127.X4+UR5+0x1a0] ;  /* 0x0001a0057f287984 */ /* 0x000e620008004c00 */
[----:B------:R-:W-:Y:S01]  /*3740*/  FFMA R37, R37, R33, R36 ;  /* 0x0000002125257223 */ /* 0x000fe20000000024 */
[----:B------:R-:W-:Y:S01]  /*3750*/  FFMA R36, R38, R30, R53 ;  /* 0x0000001e26247223 */ /* 0x000fe20000000035 */
[C---:B------:R-:W-:Y:S01]  /*3760*/  FFMA R101, R39.reuse, R23, R44 ;  /* 0x0000001727657223 */ /* 0x040fe2000000002c */
[----:B-----5:R-:W-:Y:S01]  /*3770*/  FFMA R44, R64, R32, R137 ;  /* 0x00000020402c7223 */ /* 0x020fe20000000089 */
        /* <DEDUP_REMOVED lines=11> */
[----:B------:R-:W2:Y:S01]  /*3830*/  LDS.128 R36, [R127.X4+UR5+0x820] ;  /* 0x000820057f247984 */ /* 0x000ea20008004c00 */
        /* <DEDUP_REMOVED lines=71> */
[C---:B-1----:R-:W-:Y:S01]  /*3cb0*/  FFMA R44, R48.reuse, R20, R93 ;  /* 0x00000014302c7223 */ /* 0x042fe2000000005d */
        /* <DEDUP_REMOVED lines=12> */
[----:B------:R-:W1:Y:S01]  /*3d80*/  LDS.128 R44, [R127.X4+UR5+0x10a0] ;  /* 0x0010a0057f2c7984 */ /* 0x000e620008004c00 */
[----:B------:R-:W-:Y:S01]  /*3d90*/  FFMA R93, R51, R23, R48 ;  /* 0x00000017335d7223 */ /* 0x000fe20000000030 */
        /* <DEDUP_REMOVED lines=18> */
[----:B------:R-:W2:Y:S01]  /*3ec0*/  LDS.128 R48, [R127.X4+UR5+0x1120] ;  /* 0x001120057f307984 */ /* 0x000ea20008004c00 */
[C---:B---3--:R-:W-:Y:S01]  /*3ed0*/  FFMA R42, R36.reuse, R24, R79 ;  /* 0x00000018242a7223 */ /* 0x048fe2000000004f */
        /* <DEDUP_REMOVED lines=14> */
[-C--:B------:R-:W-:Y:S01]  /*3fc0*/  FFMA R96, R38, R30.reuse, R37 ;  /* 0x0000001e26607223 */ /* 0x080fe20000000025 */
[C---:B------:R-:W-:Y:S01]  /*3fd0*/  FFMA R77, R39.reuse, R23, R36 ;  /* 0x00000017274d7223 */ /* 0x040fe20000000024 */
[C---:B------:R-:W-:Y:S01]  /*3fe0*/  FFMA R90, R39.reuse, R35, R90 ;  /* 0x00000023275a7223 */ /* 0x040fe2000000005a */
[C---:B------:R-:W-:Y:S01]  /*3ff0*/  FFMA R79, R39.reuse, R27, R52 ;  /* 0x0000001b274f7223 */ /* 0x040fe20000000034 */
[-C--:B------:R-:W-:Y:S01]  /*4000*/  FFMA R96, R39, R31.reuse, R96 ;  /* 0x0000001f27607223 */ /* 0x080fe20000000060 */
[----:B------:R-:W-:Y:S01]  /*4010*/  FFMA R66, R66, R30, R65 ;  /* 0x0000001e42427223 */ /* 0x000fe20000000041 */
[----:B------:R-:W4:Y:S01]  /*4020*/  LDS.128 R36, [R127.X4+UR5+0x1820] ;  /* 0x001820057f247984 */ /* 0x000f220008004c00 */
[C---:B-1----:R-:W-:Y:S01]  /*4030*/  FFMA R76, R44.reuse, R32, R76 ;  /* 0x000000202c4c7223 */ /* 0x042fe2000000004c */
[C---:B------:R-:W-:Y:S01]  /*4040*/  FFMA R70, R44.reuse, R24, R70 ;  /* 0x000000182c467223 */ /* 0x040fe20000000046 */
[----:B------:R-:W-:Y:S01]  /*4050*/  FFMA R139, R67, R31, R66 ;  /* 0x0000001f438b7223 */ /* 0x000fe20000000042 */
        /* <DEDUP_REMOVED lines=23> */
[-C--:B------:R-:W-:Y:S01]  /*41d0*/  FFMA R49, R49, R29.reuse, R92 ;  /* 0x0000001d31317223 */ /* 0x080fe2000000005c */
[----:B------:R-:W-:Y:S01]  /*41e0*/  FFMA R86, R50, R34, R45 ;  /* 0x0000002232567223 */ /* 0x000fe2000000002d */
[C---:B---3--:R-:W-:Y:S01]  /*41f0*/  FFMA R100, R40.reuse, R28, R100 ;  /* 0x0000001c28647223 */ /* 0x048fe20000000064 */
[C---:B------:R-:W-:Y:S01]  /*4200*/  FFMA R94, R40.reuse, R32, R94 ;  /* 0x00000020285e7223 */ /* 0x040fe2000000005e */
[C---:B------:R-:W-:Y:S01]  /*4210*/  FFMA R82, R40.reuse, R24, R82 ;  /* 0x0000001828527223 */ /* 0x040fe20000000052 */
[----:B------:R-:W-:Y:S01]  /*4220*/  FFMA R80, R40, R20, R80 ;  /* 0x0000001428507223 */ /* 0x000fe20000000050 */
[C---:B------:R-:W-:Y:S01]  /*4230*/  FFMA R84, R50.reuse, R26, R47 ;  /* 0x0000001a32547223 */ /* 0x040fe2000000002f */
[-C--:B------:R-:W-:Y:S01]  /*4240*/  FFMA R92, R50, R30.reuse, R49 ;  /* 0x0000001e325c7223 */ /* 0x080fe20000000031 */
        /* <DEDUP_REMOVED lines=35> */
[----:B------:R-:W-:Y:S01]  /*4480*/  FFMA R138, R64, R32, R138 ;  /* 0x00000020408a7223 */ /* 0x000fe2000000008a */
[C---:B------:R-:W-:Y:S01]  /*4490*/  FFMA R110, R66.reuse, R22, R39 ;  /* 0x00000016426e7223 */ /* 0x040fe20000000027 */
[C---:B------:R-:W-:Y:S01]  /*44a0*/  FFMA R136, R66.reuse, R26, R37 ;  /* 0x0000001a42887223 */ /* 0x040fe20000000025 */
[----:B------:R-:W-:Y:S01]  /*44b0*/  LDS.128 R52, [R127.X4+UR5+0x30] ;  /* 0x000030057f347984 */ /* 0x000fe20008004c00 */
[----:B------:R-:W-:Y:S01]  /*44c0*/  FFMA R65, R65, R33, R138 ;  /* 0x0000002141417223 */ /* 0x000fe2000000008a */
[----:B------:R-:W-:Y:S01]  /*44d0*/  FFMA R140, R66, R30, R41 ;  /* 0x0000001e428c7223 */ /* 0x000fe20000000029 */
[----:B--2---:R-:W-:Y:S01]  /*44e0*/  FFMA R64, R56, R20, R81 ;  /* 0x0000001438407223 */ /* 0x004fe20000000051 */
[----:B------:R-:W1:Y:S01]  /*44f0*/  LDS.128 R36, [R131+0xb0] ;  /* 0x0000b00083247984 */ /* 0x000e620000000c00 */
[----:B------:R-:W-:Y:S01]  /*4500*/  FFMA R138, R66, R34, R65 ;  /* 0x00000022428a7223 */ /* 0x000fe20000000041 */
[C---:B------:R-:W-:Y:S01]  /*4510*/  FFMA R66, R56.reuse, R24, R83 ;  /* 0x0000001838427223 */ /* 0x040fe20000000053 */
[C---:B------:R-:W-:Y:S01]  /*4520*/  FFMA R142, R56.reuse, R32, R97 ;  /* 0x00000020388e7223 */ /* 0x040fe20000000061 */
[----:B------:R-:W2:Y:S01]  /*4530*/  LDS.128 R44, [R131+0x30] ;  /* 0x00003000832c7984 */ /* 0x000ea20000000c00 */
[C---:B------:R-:W-:Y:S01]  /*4540*/  FFMA R138, R67.reuse, R35, R138 ;  /* 0x00000023438a7223 */ /* 0x040fe2000000008a */
[C---:B------:R-:W-:Y:S01]  /*4550*/  FFMA R136, R67.reuse, R27, R136 ;  /* 0x0000001b43887223 */ /* 0x040fe20000000088 */
[C---:B------:R-:W-:Y:S01]  /*4560*/  FFMA R110, R67.reuse, R23, R110 ;  /* 0x00000017436e7223 */ /* 0x040fe2000000006e */
[----:B------:R-:W3:Y:S01]  /*4570*/  LDS.128 R40, [R131+0x130] ;  /* 0x0001300083287984 */ /* 0x000ee20000000c00 */
[----:B------:R-:W-:Y:S01]  /*4580*/  FFMA R140, R67, R31, R140 ;  /* 0x0000001f438c7223 */ /* 0x000fe2000000008c */
[C---:B------:R-:W-:Y:S01]  /*4590*/  FFMA R83, R57.reuse, R25, R66 ;  /* 0x0000001939537223 */ /* 0x040fe20000000042 */
[----:B------:R-:W-:Y:S01]  /*45a0*/  FFMA R97, R57, R21, R64 ;  /* 0x0000001539617223 */ /* 0x000fe20000000040 */
[----:B------:R-:W-:Y:S01]  /*45b0*/  FFMA R56, R56, R28, R99 ;  /* 0x0000001c38387223 */ /* 0x000fe20000000063 */
[----:B------:R-:W4:Y:S01]  /*45c0*/  LDS.128 R64, [R127.X4+UR5+0xb0] ;  /* 0x0000b0057f407984 */ /* 0x000f220008004c00 */
[C---:B------:R-:W-:Y:S01]  /*45d0*/  FFMA R86, R51.reuse, R35, R86 ;  /* 0x0000002333567223 */ /* 0x040fe20000000056 */
[C---:B------:R-:W-:Y:S01]  /*45e0*/  FFMA R84, R51.reuse, R27, R84 ;  /* 0x0000001b33547223 */ /* 0x040fe20000000054 */
[C---:B------:R-:W-:Y:S01]  /*45f0*/  FFMA R78, R51.reuse, R23, R78 ;  /* 0x00000017334e7223 */ /* 0x040fe2000000004e */
[----:B------:R-:W-:Y:S01]  /*4600*/  FFMA R92, R51, R31, R92 ;  /* 0x0000001f335c7223 */ /* 0x000fe2000000005c */
[C---:B------:R-:W-:Y:S01]  /*4610*/  FFMA R81, R57.reuse, R33, R142 ;  /* 0x0000002139517223 */ /* 0x040fe2000000008e */
[----:B------:R-:W5:Y:S01]  /*4620*/  LDS.128 R48, [R131+0x1b0] ;  /* 0x0001b00083307984 */ /* 0x000f620000000c00 */
        /* <DEDUP_REMOVED lines=22> */
[C---:B-1----:R-:W-:Y:S01]  /*4790*/  FFMA R22, R52.reuse, R36, R101 ;  /* 0x0000002434167223 */ /* 0x042fe20000000065 */
[----:B------:R-:W-:Y:S01]  /*47a0*/  FFMA R75, R63, R27, R26 ;  /* 0x0000001b3f4b7223 */ /* 0x000fe2000000001a */
[----:B--2---:R-:W-:Y:S01]  /*47b0*/  FFMA R20, R52, R44, R91 ;  /* 0x0000002c34147223 */ /* 0x004fe2000000005b */
[----:B------:R-:W-:Y:S01]  /*47c0*/  FFMA R34, R62, R34, R33 ;  /* 0x000000223e227223 */ /* 0x000fe20000000021 */
[----:B------:R-:W-:Y:S01]  /*47d0*/  FFMA R27, R53, R37, R22 ;  /* 0x00000025351b7223 */ /* 0x000fe20000000016 */
[----:B------:R-:W-:Y:S01]  /*47e0*/  FFMA R103, R63, R31, R30 ;  /* 0x0000001f3f677223 */ /* 0x000fe2000000001e */
[----:B---3--:R-:W-:Y:S01]  /*47f0*/  FFMA R24, R52, R40, R133 ;  /* 0x0000002834187223 */ /* 0x008fe20000000085 */
[C---:B------:R-:W-:Y:S01]  /*4800*/  FFMA R29, R53.reuse, R45, R20 ;  /* 0x0000002d351d7223 */ /* 0x040fe20000000014 */
[C---:B------:R-:W-:Y:S01]  /*4810*/  FFMA R26, R54.reuse, R38, R27 ;  /* 0x00000026361a7223 */ /* 0x040fe2000000001b */
[----:B------:R-:W1:Y:S01]  /*4820*/  LDS.128 R20, [R127.X4+UR5+0x1b0] ;  /* 0x0001b0057f147984 */ /* 0x000e620008004c00 */
[----:B------:R-:W-:Y:S01]  /*4830*/  FFMA R25, R53, R41, R24 ;  /* 0x0000002935197223 */ /* 0x000fe20000000018 */
[----:B------:R-:W-:Y:S01]  /*4840*/  FFMA R24, R54, R46, R29 ;  /* 0x0000002e36187223 */ /* 0x000fe2000000001d */
[C---:B------:R-:W-:Y:S01]  /*4850*/  FFMA R101, R55.reuse, R39, R26 ;  /* 0x0000002737657223 */ /* 0x040fe2000000001a */
[----:B----4-:R-:W-:Y:S01]  /*4860*/  FFMA R26, R64, R40, R107 ;  /* 0x00000028401a7223 */ /* 0x010fe2000000006b */
[----:B------:R-:W-:Y:S01]  /*4870*/  FFMA R28, R54, R42, R25 ;  /* 0x0000002a361c7223 */ /* 0x000fe20000000019 */
[----:B------:R-:W-:Y:S01]  /*4880*/  FFMA R91, R55, R47, R24 ;  /* 0x0000002f375b7223 */ /* 0x000fe20000000018 */
[C---:B------:R-:W-:Y:S01]  /*4890*/  FFMA R24, R64.reuse, R36, R105 ;  /* 0x0000002440187223 */ /* 0x040fe20000000069 */
[----:B------:R-:W-:Y:S01]  /*48a0*/  FFMA R31, R65, R41, R26 ;  /* 0x00000029411f7223 */ /* 0x000fe2000000001a */
[----:B------:R-:W-:Y:S01]  /*48b0*/  FFMA R133, R55, R43, R28 ;  /* 0x0000002b37857223 */ /* 0x000fe2000000001c */
[----:B-----5:R-:W-:Y:S01]  /*48c0*/  FFMA R28, R64, R48, R137 ;  /* 0x00000030401c7223 */ /* 0x020fe20000000089 */
[C---:B------:R-:W-:Y:S01]  /*48d0*/  FFMA R33, R65.reuse, R37, R24 ;  /* 0x0000002541217223 */ /* 0x040fe20000000018 */
[C---:B------:R-:W-:Y:S01]  /*48e0*/  FFMA R30, R66.reuse, R42, R31 ;  /* 0x0000002a421e7223 */ /* 0x040fe2000000001f */
[----:B------:R-:W2:Y:S01]  /*48f0*/  LDS.128 R24, [R127.X4+UR5+0x830] ;  /* 0x000830057f187984 */ /* 0x000ea20008004c00 */
[----:B------:R-:W-:Y:S01]  /*4900*/  FFMA R29, R65, R49, R28 ;  /* 0x00000031411d7223 */ /* 0x000fe2000000001c */
        /* <DEDUP_REMOVED lines=9> */
[----:B------:R-:W-:Y:S01]  /*49a0*/  FFMA R54, R54, R50, R53 ;  /* 0x0000003236367223 */ /* 0x000fe20000000035 */
        /* <DEDUP_REMOVED lines=10> */
[----:B------:R-:W-:Y:S01]  /*4a50*/  FFMA R52, R58, R50, R33 ;  /* 0x000000323a347223 */ /* 0x000fe20000000021 */
[C---:B------:R-:W-:Y:S01]  /*4a60*/  FFMA R87, R59.reuse, R43, R34 ;  /* 0x0000002b3b577223 */ /* 0x040fe20000000022 */
[----:B------:R-:W-:Y:S01]  /*4a70*/  FFMA R85, R59, R39, R32 ;  /* 0x000000273b557223 */ /* 0x000fe20000000020 */
[-C--:B------:R-:W-:Y:S01]  /*4a80*/  FFMA R135, R55, R51.reuse, R54 ;  /* 0x0000003337877223 */ /* 0x080fe20000000036 */
[----:B------:R-:W-:Y:S01]  /*4a90*/  FFMA R141, R59, R51, R52 ;  /* 0x000000333b8d7223 */ /* 0x000fe20000000034 */
[C---:B-1----:R-:W-:Y:S01]  /*4aa0*/  FFMA R52, R20.reuse, R48, R145 ;  /* 0x0000003014347223 */ /* 0x042fe20000000091 */
        /* <DEDUP_REMOVED lines=85> */
[-C--:B------:R-:W-:Y:S01]  /*5000*/  FFMA R96, R24, R44.reuse, R96 ;  /* 0x0000002c18607223 */ /* 0x080fe20000000060 */
        /* <DEDUP_REMOVED lines=8> */
[-C--:B------:R-:W-:Y:S01]  /*5090*/  FFMA R25, R25, R45.reuse, R96 ;  /* 0x0000002d19197223 */ /* 0x080fe20000000060 */
[C---:B------:R-:W-:Y:S01]  /*50a0*/  FFMA R24, R26.reuse, R38, R57 ;  /* 0x000000261a187223 */ /* 0x040fe20000000039 */
[C---:B------:R-:W-:Y:S01]  /*50b0*/  FFMA R90, R26.reuse, R50, R53 ;  /* 0x000000321a5a7223 */ /* 0x040fe20000000035 */
[----:B------:R-:W-:Y:S01]  /*50c0*/  FFMA R65, R65, R45, R64 ;  /* 0x0000002d41417223 */ /* 0x000fe20000000040 */
[C---:B------:R-:W-:Y:S01]  /*50d0*/  FFMA R52, R26.reuse, R42, R55 ;  /* 0x0000002a1a347223 */ /* 0x040fe20000000037 */
[-C--:B------:R-:W-:Y:S01]  /*50e0*/  FFMA R96, R26, R46.reuse, R25 ;  /* 0x0000002e1a607223 */ /* 0x080fe20000000019 */
[C---:B------:R-:W-:Y:S01]  /*50f0*/  FFMA R90, R27.reuse, R51, R90 ;  /* 0x000000331b5a7223 */ /* 0x040fe2000000005a */
[----:B------:R-:W-:Y:S01]  /*5100*/  FFMA R66, R66, R46, R65 ;  /* 0x0000002e42427223 */ /* 0x000fe20000000041 */
[C---:B------:R-:W-:Y:S01]  /*5110*/  FFMA R79, R27.reuse, R43, R52 ;  /* 0x0000002b1b4f7223 */ /* 0x040fe20000000034 */
[C---:B------:R-:W-:Y:S01]  /*5120*/  FFMA R77, R27.reuse, R39, R24 ;  /* 0x000000271b4d7223 */ /* 0x040fe20000000018 */
[-C--:B------:R-:W-:Y:S01]  /*5130*/  FFMA R96, R27, R47.reuse, R96 ;  /* 0x0000002f1b607223 */ /* 0x080fe20000000060 */
[----:B------:R-:W-:Y:S01]  /*5140*/  FFMA R139, R67, R47, R66 ;  /* 0x0000002f438b7223 */ /* 0x000fe20000000042 */
[----:B------:R-:W4:Y:S01]  /*5150*/  LDS.128 R24, [R127.X4+UR5+0x1830] ;  /* 0x001830057f187984 */ /* 0x000f220008004c00 */
[C---:B-1----:R-:W-:Y:S01]  /*5160*/  FFMA R68, R28.reuse, R36, R68 ;  /* 0x000000241c447223 */ /* 0x042fe20000000044 */
        /* <DEDUP_REMOVED lines=13> */
[----:B------:R-:W5:Y:S01]  /*5240*/  LDS.128 R56, [R127.X4+UR5+0x1930] ;  /* 0x001930057f387984 */ /* 0x000f620008004c00 */
[C---:B--2---:R-:W-:Y:S01]  /*5250*/  FFMA R86, R32.reuse, R48, R86 ;  /* 0x0000003020567223 */ /* 0x044fe20000000056 */
[C---:B------:R-:W-:Y:S01]  /*5260*/  FFMA R84, R32.reuse, R40, R84 ;  /* 0x0000002820547223 */ /* 0x040fe20000000054 */
        /* <DEDUP_REMOVED lines=9> */
[-C--:B------:R-:W-:Y:S01]  /*5300*/  FFMA R33, R33, R45.reuse, R92 ;  /* 0x0000002d21217223 */ /* 0x080fe2000000005c */
[C---:B---3--:R-:W-:Y:S01]  /*5310*/  FFMA R100, R20.reuse, R44, R100 ;  /* 0x0000002c14647223 */ /* 0x048fe20000000064 */
[C---:B------:R-:W-:Y:S01]  /*5320*/  FFMA R94, R20.reuse, R48, R94 ;  /* 0x00000030145e7223 */ /* 0x040fe2000000005e */
[C---:B------:R-:W-:Y:S01]  /*5330*/  FFMA R82, R20.reuse, R40, R82 ;  /* 0x0000002814527223 */ /* 0x040fe20000000052 */
[----:B------:R-:W-:Y:S01]  /*5340*/  FFMA R80, R20, R36, R80 ;  /* 0x0000002414507223 */ /* 0x000fe20000000050 */
        /* <DEDUP_REMOVED lines=13> */
[----:B------:R-:W2:Y:S01]  /*5420*/  LDS.128 R60, [R127.X4+UR5+0x19b0] ;  /* 0x0019b0057f3c7984 */ /* 0x000ea20008004c00 */
[C---:B------:R-:W-:Y:S01]  /*5430*/  FFMA R94, R23.reuse, R51, R94 ;  /* 0x00000033175e7223 */ /* 0x040fe2000000005e */
[C---:B------:R-:W-:Y:S01]  /*5440*/  FFMA R82, R23.reuse, R43, R82 ;  /* 0x0000002b17527223 */ /* 0x040fe20000000052 */
[C---:B------:R-:W-:Y:S01]  /*5450*/  FFMA R80, R23.reuse, R39, R80 ;  /* 0x0000002717507223 */ /* 0x040fe20000000050 */
[----:B------:R-:W-:Y:S01]  /*5460*/  FFMA R100, R23, R47, R100 ;  /* 0x0000002f17647223 */ /* 0x000fe20000000064 */
[C---:B------:R-:W-:Y:S01]  /*5470*/  FFMA R108, R24.reuse, R44, R108 ;  /* 0x0000002c186c7223 */ /* 0x040fe2000000006c */
[-C--:B------:R-:W-:Y:S01]  /*5480*/  FFMA R102, R24, R36.reuse, R102 ;  /* 0x0000002418667223 */ /* 0x080fe20000000066 */
[C---:B------:R-:W-:Y:S01]  /*5490*/  FFMA R21, R25.reuse, R49, R106 ;  /* 0x0000003119157223 */ /* 0x040fe2000000006a */
[C---:B------:R-:W-:Y:S01]  /*54a0*/  FFMA R23, R25.reuse, R41, R104 ;  /* 0x0000002919177223 */ /* 0x040fe20000000068 */
[C---:B-1----:R-:W-:Y:S01]  /*54b0*/  FFMA R110, R64.reuse, R36, R110 ;  /* 0x00000024406e7223 */ /* 0x042fe2000000006e */
[----:B------:R-:W-:Y:S01]  /*54c0*/  FFMA R136, R64, R40, R136 ;  /* 0x0000002840887223 */ /* 0x000fe20000000088 */
[C---:B------:R-:W-:Y:S01]  /*54d0*/  FFMA R29, R25.reuse, R45, R108 ;  /* 0x0000002d191d7223 */ /* 0x040fe2000000006c */
[-C--:B------:R-:W-:Y:S01]  /*54e0*/  FFMA R25, R25, R37.reuse, R102 ;  /* 0x0000002519197223 */ /* 0x080fe20000000066 */
[C---:B------:R-:W-:Y:S01]  /*54f0*/  FFMA R106, R26.reuse, R50, R21 ;  /* 0x000000321a6a7223 */ /* 0x040fe20000000015 */
[----:B------:R-:W-:Y:S01]  /*5500*/  FFMA R104, R26, R42, R23 ;  /* 0x0000002a1a687223 */ /* 0x000fe20000000017 */
[----:B------:R-:W-:Y:S01]  /*5510*/  FFMA R140, R64, R44, R140 ;  /* 0x0000002c408c7223 */ /* 0x000fe2000000008c */
[C---:B------:R-:W-:Y:S01]  /*5520*/  FFMA R23, R65.reuse, R37, R110 ;  /* 0x0000002541177223 */ /* 0x040fe2000000006e */
[C---:B------:R-:W-:Y:S01]  /*5530*/  FFMA R21, R65.reuse, R41, R136 ;  /* 0x0000002941157223 */ /* 0x040fe20000000088 */
[-C--:B------:R-:W-:Y:S01]  /*5540*/  FFMA R102, R26, R38.reuse, R25 ;  /* 0x000000261a667223 */ /* 0x080fe20000000019 */
[----:B------:R-:W-:Y:S01]  /*5550*/  FFMA R25, R65, R45, R140 ;  /* 0x0000002d41197223 */ /* 0x000fe2000000008c */
[----:B------:R-:W-:Y:S01]  /*5560*/  FFMA R78, R34, R38, R53 ;  /* 0x00000026224e7223 */ /* 0x000fe20000000035 */
[----:B------:R-:W-:Y:S01]  /*5570*/  FFMA R108, R26, R46, R29 ;  /* 0x0000002e1a6c7223 */ /* 0x000fe2000000001d */
[----:B------:R-:W-:Y:S01]  /*5580*/  FFMA R138, R64, R48, R138 ;  /* 0x00000030408a7223 */ /* 0x000fe2000000008a */
[C---:B------:R-:W-:Y:S01]  /*5590*/  FFMA R110, R66.reuse, R38, R23 ;  /* 0x00000026426e7223 */ /* 0x040fe20000000017 */
[C---:B------:R-:W-:Y:S01]  /*55a0*/  FFMA R136, R66.reuse, R42, R21 ;  /* 0x0000002a42887223 */ /* 0x040fe20000000015 */
[----:B------:R-:W-:Y:S01]  /*55b0*/  LDS.128 R52, [R127.X4+UR5+0x40] ;  /* 0x000040057f347984 */ /* 0x000fe20008004c00 */
[C---:B------:R-:W-:Y:S01]  /*55c0*/  FFMA R106, R27.reuse, R51, R106 ;  /* 0x000000331b6a7223 */ /* 0x040fe2000000006a */
[C---:B------:R-:W-:Y:S01]  /*55d0*/  FFMA R104, R27.reuse, R43, R104 ;  /* 0x0000002b1b687223 */ /* 0x040fe20000000068 */
[C---:B------:R-:W-:Y:S01]  /*55e0*/  FFMA R102, R27.reuse, R39, R102 ;  /* 0x000000271b667223 */ /* 0x040fe20000000066 */
[----:B------:R-:W-:Y:S01]  /*55f0*/  LDS.128 R20, [R131+0xc0] ;  /* 0x0000c00083147984 */ /* 0x000fe20000000c00 */
[----:B------:R-:W-:Y:S01]  /*5600*/  FFMA R108, R27, R47, R108 ;  /* 0x0000002f1b6c7223 */ /* 0x000fe2000000006c */
[----:B------:R-:W-:Y:S01]  /*5610*/  FFMA R65, R65, R49, R138 ;  /* 0x0000003141417223 */ /* 0x000fe2000000008a */
[----:B------:R-:W-:Y:S01]  /*5620*/  FFMA R140, R66, R46, R25 ;  /* 0x0000002e428c7223 */ /* 0x000fe20000000019 */
[----:B------:R-:W1:Y:S01]  /*5630*/  LDS.128 R28, [R131+0x40] ;  /* 0x00004000831c7984 */ /* 0x000e620000000c00 */
[----:B-----5:R-:W-:Y:S01]  /*5640*/  FFMA R64, R56, R36, R81 ;  /* 0x0000002438407223 */ /* 0x020fe20000000051 */
[----:B------:R-:W-:Y:S01]  /*5650*/  FFMA R138, R66, R50, R65 ;  /* 0x00000032428a7223 */ /* 0x000fe20000000041 */
[C---:B------:R-:W-:Y:S01]  /*5660*/  FFMA R66, R56.reuse, R40, R83 ;  /* 0x0000002838427223 */ /* 0x040fe20000000053 */
[----:B------:R-:W3:Y:S01]  /*5670*/  LDS.128 R24, [R131+0x140] ;  /* 0x0001400083187984 */ /* 0x000ee20000000c00 */
[C---:B------:R-:W-:Y:S01]  /*5680*/  FFMA R142, R56.reuse, R48, R97 ;  /* 0x00000030388e7223 */ /* 0x040fe20000000061 */
[C---:B------:R-:W-:Y:S01]  /*5690*/  FFMA R138, R67.reuse, R51, R138 ;  /* 0x00000033438a7223 */ /* 0x040fe2000000008a */
[C---:B------:R-:W-:Y:S01]  /*56a0*/  FFMA R136, R67.reuse, R43, R136 ;  /* 0x0000002b43887223 */ /* 0x040fe20000000088 */
[C---:B------:R-:W-:Y:S01]  /*56b0*/  FFMA R110, R67.reuse, R39, R110 ;  /* 0x00000027436e7223 */ /* 0x040fe2000000006e */
        /* <DEDUP_REMOVED lines=33> */
[----:B------:R-:W-:Y:S01]  /*58d0*/  FFMA R38, R52, R20, R101 ;  /* 0x0000001434267223 */ /* 0x000fe20000000065 */
[----:B------:R-:W-:Y:S01]  /*58e0*/  FFMA R46, R62, R46, R45 ;  /* 0x0000002e3e2e7223 */ /* 0x000fe2000000002d */
[----:B------:R-:W-:Y:S01]  /*58f0*/  FFMA R75, R63, R43, R42 ;  /* 0x0000002b3f4b7223 */ /* 0x000fe2000000002a */
[----:B---3--:R-:W-:Y:S01]  /*5900*/  FFMA R40, R52, R24, R133 ;  /* 0x0000001834287223 */ /* 0x008fe20000000085 */
[C---:B------:R-:W-:Y:S01]  /*5910*/  FFMA R43, R53.reuse, R21, R38 ;  /* 0x00000015352b7223 */ /* 0x040fe20000000026 */
[C---:B------:R-:W-:Y:S01]  /*5920*/  FFMA R45, R53.reuse, R29, R36 ;  /* 0x0000001d352d7223 */ /* 0x040fe20000000024 */
[----:B------:R-:W-:Y:S01]  /*5930*/  FFMA R50, R62, R50, R49 ;  /* 0x000000323e327223 */ /* 0x000fe20000000031 */
[----:B------:R-:W1:Y:S01]  /*5940*/  LDS.128 R36, [R127.X4+UR5+0x1c0] ;  /* 0x0001c0057f247984 */ /* 0x000e620008004c00 */
[----:B------:R-:W-:Y:S01]  /*5950*/  FFMA R41, R53, R25, R40 ;  /* 0x0000001935297223 */ /* 0x000fe20000000028 */
[C---:B------:R-:W-:Y:S01]  /*5960*/  FFMA R42, R54.reuse, R22, R43 ;  /* 0x00000016362a7223 */ /* 0x040fe2000000002b */
[C---:B------:R-:W-:Y:S01]  /*5970*/  FFMA R40, R54.reuse, R30, R45 ;  /* 0x0000001e36287223 */ /* 0x040fe2000000002d */
[----:B------:R-:W-:Y:S01]  /*5980*/  FFMA R103, R63, R47, R46 ;  /* 0x0000002f3f677223 */ /* 0x000fe2000000002e */
[----:B------:R-:W-:Y:S01]  /*5990*/  FFMA R44, R54, R26, R41 ;  /* 0x0000001a362c7223 */ /* 0x000fe20000000029 */
[C---:B------:R-:W-:Y:S01]  /*59a0*/  FFMA R101, R55.reuse, R23, R42 ;  /* 0x0000001737657223 */ /* 0x040fe2000000002a */
[C---:B------:R-:W-:Y:S01]  /*59b0*/  FFMA R91, R55.reuse, R31, R40 ;  /* 0x0000001f375b7223 */ /* 0x040fe20000000028 */
[C---:B----4-:R-:W-:Y:S01]  /*59c0*/  FFMA R42, R64.reuse, R24, R107 ;  /* 0x00000018402a7223 */ /* 0x050fe2000000006b */
[C---:B------:R-:W-:Y:S01]  /*59d0*/  FFMA R40, R64.reuse, R20, R105 ;  /* 0x0000001440287223 */ /* 0x040fe20000000069 */
[----:B------:R-:W-:Y:S01]  /*59e0*/  FFMA R133, R55, R27, R44 ;  /* 0x0000001b37857223 */ /* 0x000fe2000000002c */
[-C--:B-----5:R-:W-:Y:S01]  /*59f0*/  FFMA R44, R64, R32.reuse, R137 ;  /* 0x00000020402c7223 */ /* 0x0a0fe20000000089 */
[C---:B------:R-:W-:Y:S01]  /*5a00*/  FFMA R47, R65.reuse, R25, R42 ;  /* 0x00000019412f7223 */ /* 0x040fe2000000002a */
[C---:B------:R-:W-:Y:S01]  /*5a10*/  FFMA R49, R65.reuse, R21, R40 ;  /* 0x0000001541317223 */ /* 0x040fe20000000028 */
[----:B------:R-:W-:Y:S01]  /*5a20*/  FFMA R52, R52, R32, R135 ;  /* 0x0000002034347223 */ /* 0x000fe20000000087 */
[----:B------:R-:W3:Y:S01]  /*5a30*/  LDS.128 R40, [R127.X4+UR5+0x840] ;  /* 0x000840057f287984 */ /* 0x000ee20008004c00 */
[-C--:B------:R-:W-:Y:S01]  /*5a40*/  FFMA R45, R65, R33.reuse, R44 ;  /* 0x00000021412d7223 */ /* 0x080fe2000000002c */
[C---:B------:R-:W-:Y:S01]  /*5a50*/  FFMA R46, R66.reuse, R26, R47 ;  /* 0x0000001a422e7223 */ /* 0x040fe2000000002f */
[C---:B------:R-:W-:Y:S01]  /*5a60*/  FFMA R44, R66.reuse, R22, R49 ;  /* 0x00000016422c7223 */ /* 0x040fe20000000031 */
[----:B------:R-:W-:Y:S01]  /*5a70*/  FFMA R53, R53, R33, R52 ;  /* 0x0000002135357223 */ /* 0x000fe20000000034 */
[----:B------:R-:W-:Y:S01]  /*5a80*/  FFMA R48, R66, R34, R45 ;  /* 0x0000002242307223 */ /* 0x000fe2000000002d */
[C---:B------:R-:W-:Y:S01]  /*5a90*/  FFMA R107, R67.reuse, R27, R46 ;  /* 0x0000001b436b7223 */ /* 0x040fe2000000002e */
[----:B------:R-:W-:Y:S01]  /*5aa0*/  FFMA R105, R67, R23, R44 ;  /* 0x0000001743697223 */ /* 0x000fe2000000002c */
[C---:B--2---:R-:W-:Y:S01]  /*5ab0*/  FFMA R46, R56.reuse, R24, R87 ;  /* 0x00000018382e7223 */ /* 0x044fe20000000057 */
        /* <DEDUP_REMOVED lines=13> */
[----:B------:R-:W-:Y:S01]  /*5b90*/  FFMA R52, R58, R34, R49 ;  /* 0x000000223a347223 */ /* 0x000fe20000000031 */
[C---:B------:R-:W-:Y:S01]  /*5ba0*/  FFMA R87, R59.reuse, R27, R50 ;  /* 0x0000001b3b577223 */ /* 0x040fe20000000032 */
[C---:B------:R-:W-:Y:S01]  /*5bb0*/  FFMA R85, R59.reuse, R23, R48 ;  /* 0x000000173b557223 */ /* 0x040fe20000000030 */
[C---:B-1----:R-:W-:Y:S01]  /*5bc0*/  FFMA R50, R36.reuse, R24, R111 ;  /* 0x0000001824327223 */ /* 0x042fe2000000006f */
[-C--:B------:R-:W-:Y:S01]  /*5bd0*/  FFMA R141, R59, R35.reuse, R52 ;  /* 0x000000233b8d7223 */ /* 0x080fe20000000034 */
        /* <DEDUP_REMOVED lines=82> */
[C---:B--2---:R-:W-:Y:S01]  /*6100*/  FFMA R38, R40.reuse, R24, R79 ;  /* 0x0000001828267223 */ /* 0x044fe2000000004f */
[C---:B------:R-:W-:Y:S01]  /*6110*/  FFMA R36, R40.reuse, R20, R77 ;  /* 0x0000001428247223 */ /* 0x040fe2000000004d */
[----:B------:R-:W2:Y:S01]  /*6120*/  LDS.128 R48, [R127.X4+UR5+0x1140] ;  /* 0x001140057f307984 */ /* 0x000ea20008004c00 */
[C---:B------:R-:W-:Y:S01]  /*6130*/  FFMA R74, R39.reuse, R35, R74 ;  /* 0x00000023274a7223 */ /* 0x040fe2000000004a */
[C---:B------:R-:W-:Y:S01]  /*6140*/  FFMA R72, R39.reuse, R27, R72 ;  /* 0x0000001b27487223 */ /* 0x040fe20000000048 */
[----:B------:R-:W-:Y:S01]  /*6150*/  FFMA R88, R39, R31, R88 ;  /* 0x0000001f27587223 */ /* 0x000fe20000000058 */
[C---:B------:R-:W-:Y:S01]  /*6160*/  FFMA R55, R41.reuse, R25, R38 ;  /* 0x0000001929377223 */ /* 0x040fe20000000026 */
[C---:B------:R-:W-:Y:S01]  /*6170*/  FFMA R57, R41.reuse, R21, R36 ;  /* 0x0000001529397223 */ /* 0x040fe20000000024 */
[C---:B------:R-:W-:Y:S01]  /*6180*/  FFMA R90, R40.reuse, R32, R90 ;  /* 0x00000020285a7223 */ /* 0x040fe2000000005a */
[----:B------:R-:W3:Y:S01]  /*6190*/  LDS.128 R36, [R127.X4+UR5+0x11c0] ;  /* 0x0011c0057f247984 */ /* 0x000ee20008004c00 */
[-C--:B------:R-:W-:Y:S01]  /*61a0*/  FFMA R96, R40, R28.reuse, R96 ;  /* 0x0000001c28607223 */ /* 0x080fe20000000060 */
[----:B------:R-:W-:Y:S01]  /*61b0*/  FFMA R64, R64, R28, R139 ;  /* 0x0000001c40407223 */ /* 0x000fe2000000008b */
[C---:B------:R-:W-:Y:S01]  /*61c0*/  FFMA R53, R41.reuse, R33, R90 ;  /* 0x0000002129357223 */ /* 0x040fe2000000005a */
[C---:B------:R-:W-:Y:S01]  /*61d0*/  FFMA R40, R42.reuse, R22, R57 ;  /* 0x000000162a287223 */ /* 0x040fe20000000039 */
[-C--:B------:R-:W-:Y:S01]  /*61e0*/  FFMA R41, R41, R29.reuse, R96 ;  /* 0x0000001d29297223 */ /* 0x080fe20000000060 */
        /* <DEDUP_REMOVED lines=8> */
[C---:B-1----:R-:W-:Y:S01]  /*6270*/  FFMA R76, R44.reuse, R32, R76 ;  /* 0x000000202c4c7223 */ /* 0x042fe2000000004c */
[C---:B------:R-:W-:Y:S01]  /*6280*/  FFMA R70, R44.reuse, R24, R70 ;  /* 0x000000182c467223 */ /* 0x040fe20000000046 */
[----:B------:R-:W-:Y:S01]  /*6290*/  FFMA R68, R44, R20, R68 ;  /* 0x000000142c447223 */ /* 0x000fe20000000044 */
[----:B------:R-:W-:Y:S01]  /*62a0*/  FFMA R66, R66, R30, R65 ;  /* 0x0000001e42427223 */ /* 0x000fe20000000041 */
[----:B------:R-:W-:Y:S01]  /*62b0*/  FFMA R98, R44, R28, R98 ;  /* 0x0000001c2c627223 */ /* 0x000fe20000000062 */
[----:B------:R-:W1:Y:S01]  /*62c0*/  LDS.128 R40, [R127.X4+UR5+0x1840] ;  /* 0x001840057f287984 */ /* 0x000e620008004c00 */
[C---:B------:R-:W-:Y:S01]  /*62d0*/  FFMA R53, R45.reuse, R33, R76 ;  /* 0x000000212d357223 */ /* 0x040fe2000000004c */
[C---:B------:R-:W-:Y:S01]  /*62e0*/  FFMA R55, R45.reuse, R25, R70 ;  /* 0x000000192d377223 */ /* 0x040fe20000000046 */
[C---:B------:R-:W-:Y:S01]  /*62f0*/  FFMA R57, R45.reuse, R21, R68 ;  /* 0x000000152d397223 */ /* 0x040fe20000000044 */
[----:B------:R-:W-:Y:S01]  /*6300*/  FFMA R45, R45, R29, R98 ;  /* 0x0000001d2d2d7223 */ /* 0x000fe20000000062 */
[----:B------:R-:W-:Y:S01]  /*6310*/  FFMA R139, R67, R31, R66 ;  /* 0x0000001f438b7223 */ /* 0x000fe20000000042 */
[C---:B------:R-:W-:Y:S01]  /*6320*/  FFMA R76, R46.reuse, R34, R53 ;  /* 0x000000222e4c7223 */ /* 0x040fe20000000035 */
[----:B------:R-:W4:Y:S01]  /*6330*/  LDS.128 R64, [R127.X4+UR5+0x18c0] ;  /* 0x0018c0057f407984 */ /* 0x000f220008004c00 */
        /* <DEDUP_REMOVED lines=8> */
[----:B------:R-:W-:Y:S01]  /*63c0*/  FFMA R98, R47, R31, R98 ;  /* 0x0000001f2f627223 */ /* 0x000fe20000000062 */
[C---:B------:R-:W-:Y:S01]  /*63d0*/  FFMA R78, R48.reuse, R20, R78 ;  /* 0x00000014304e7223 */ /* 0x040fe2000000004e */
[C---:B------:R-:W-:Y:S01]  /*63e0*/  FFMA R45, R49.reuse, R33, R86 ;  /* 0x00000021312d7223 */ /* 0x040fe20000000056 */
[----:B------:R-:W-:Y:S01]  /*63f0*/  FFMA R47, R49, R25, R84 ;  /* 0x00000019312f7223 */ /* 0x000fe20000000054 */
[----:B------:R-:W-:Y:S01]  /*6400*/  FFMA R92, R48, R28, R92 ;  /* 0x0000001c305c7223 */ /* 0x000fe2000000005c */
[C---:B---3--:R-:W-:Y:S01]  /*6410*/  FFMA R94, R36.reuse, R32, R94 ;  /* 0x00000020245e7223 */ /* 0x048fe2000000005e */
[----:B------:R-:W-:Y:S01]  /*6420*/  FFMA R82, R36, R24, R82 ;  /* 0x0000001824527223 */ /* 0x000fe20000000052 */
[C---:B------:R-:W-:Y:S01]  /*6430*/  FFMA R86, R50.reuse, R34, R45 ;  /* 0x0000002232567223 */ /* 0x040fe2000000002d */
[----:B------:R-:W-:Y:S01]  /*6440*/  FFMA R84, R50, R26, R47 ;  /* 0x0000001a32547223 */ /* 0x000fe2000000002f */
[C---:B------:R-:W-:Y:S01]  /*6450*/  FFMA R45, R37.reuse, R33, R94 ;  /* 0x00000021252d7223 */ /* 0x040fe2000000005e */
[----:B------:R-:W-:Y:S01]  /*6460*/  FFMA R47, R37, R25, R82 ;  /* 0x00000019252f7223 */ /* 0x000fe20000000052 */
[C---:B------:R-:W-:Y:S01]  /*6470*/  FFMA R53, R49.reuse, R21, R78 ;  /* 0x0000001531357223 */ /* 0x040fe2000000004e */
[-C--:B------:R-:W-:Y:S01]  /*6480*/  FFMA R49, R49, R29.reuse, R92 ;  /* 0x0000001d31317223 */ /* 0x080fe2000000005c */
[C---:B------:R-:W-:Y:S01]  /*6490*/  FFMA R94, R38.reuse, R34, R45 ;  /* 0x00000022265e7223 */ /* 0x040fe2000000002d */
[----:B------:R-:W-:Y:S01]  /*64a0*/  FFMA R82, R38, R26, R47 ;  /* 0x0000001a26527223 */ /* 0x000fe2000000002f */
[C---:B------:R-:W-:Y:S01]  /*64b0*/  FFMA R100, R36.reuse, R28, R100 ;  /* 0x0000001c24647223 */ /* 0x040fe20000000064 */
[----:B------:R-:W2:Y:S01]  /*64c0*/  LDS.128 R44, [R127.X4+UR5+0x1940] ;  /* 0x001940057f2c7984 */ /* 0x000ea20008004c00 */
[----:B------:R-:W-:Y:S01]  /*64d0*/  FFMA R80, R36, R20, R80 ;  /* 0x0000001424507223 */ /* 0x000fe20000000050 */
[-C--:B------:R-:W-:Y:S01]  /*64e0*/  FFMA R92, R50, R30.reuse, R49 ;  /* 0x0000001e325c7223 */ /* 0x080fe20000000031 */
[----:B------:R-:W-:Y:S01]  /*64f0*/  FFMA R49, R37, R29, R100 ;  /* 0x0000001d25317223 */ /* 0x000fe20000000064 */
[----:B------:R-:W-:Y:S01]  /*6500*/  FFMA R94, R39, R35, R94 ;  /* 0x00000023275e7223 */ /* 0x000fe2000000005e */
[----:B------:R-:W-:Y:S01]  /*6510*/  FFMA R37, R37, R21, R80 ;  /* 0x0000001525257223 */ /* 0x000fe20000000050 */
[C---:B------:R-:W-:Y:S01]  /*6520*/  FFMA R82, R39.reuse, R27, R82 ;  /* 0x0000001b27527223 */ /* 0x040fe20000000052 */
[----:B------:R-:W-:Y:S01]  /*6530*/  FFMA R100, R38, R30, R49 ;  /* 0x0000001e26647223 */ /* 0x000fe20000000031 */
[----:B-1----:R-:W-:Y:S01]  /*6540*/  FFMA R108, R40, R28, R108 ;  /* 0x0000001c286c7223 */ /* 0x002fe2000000006c */
[----:B------:R-:W-:Y:S01]  /*6550*/  FFMA R80, R38, R22, R37 ;  /* 0x0000001626507223 */ /* 0x000fe20000000025 */
[C---:B------:R-:W-:Y:S01]  /*6560*/  FFMA R106, R40.reuse, R32, R106 ;  /* 0x00000020286a7223 */ /* 0x040fe2000000006a */
[C---:B------:R-:W-:Y:S01]  /*6570*/  FFMA R104, R40.reuse, R24, R104 ;  /* 0x0000001828687223 */ /* 0x040fe20000000068 */
[----:B------:R-:W-:Y:S01]  /*6580*/  FFMA R102, R40, R20, R102 ;  /* 0x0000001428667223 */ /* 0x000fe20000000066 */
[C---:B------:R-:W-:Y:S01]  /*6590*/  FFMA R80, R39.reuse, R23, R80 ;  /* 0x0000001727507223 */ /* 0x040fe20000000050 */
[----:B------:R-:W-:Y:S01]  /*65a0*/  FFMA R100, R39, R31, R100 ;  /* 0x0000001f27647223 */ /* 0x000fe20000000064 */
[----:B------:R-:W1:Y:S01]  /*65b0*/  LDS.128 R60, [R127.X4+UR5+0x19c0] ;  /* 0x0019c0057f3c7984 */ /* 0x000e620008004c00 */
        /* <DEDUP_REMOVED lines=27> */
[----:B------:R-:W-:Y:S01]  /*6770*/  LDS.128 R40, [R127.X4+UR5+0x50] ;  /* 0x000050057f287984 */ /* 0x000fe20008004c00 */
[----:B------:R-:W-:Y:S01]  /*6780*/  FFMA R65, R65, R33, R138 ;  /* 0x0000002141417223 */ /* 0x000fe2000000008a */
[C---:B--2---:R-:W-:Y:S01]  /*6790*/  FFMA R64, R44.reuse, R20, R81 ;  /* 0x000000142c407223 */ /* 0x044fe20000000051 */
[----:B------:R-:W-:Y:S01]  /*67a0*/  FFMA R142, R44, R32, R97 ;  /* 0x000000202c8e7223 */ /* 0x000fe20000000061 */
[----:B------:R-:W2:Y:S01]  /*67b0*/  LDS.128 R36, [R131+0x50] ;  /* 0x0000500083247984 */ /* 0x000ea20000000c00 */
[----:B------:R-:W-:Y:S01]  /*67c0*/  FFMA R138, R66, R34, R65 ;  /* 0x00000022428a7223 */ /* 0x000fe20000000041 */
[C---:B------:R-:W-:Y:S01]  /*67d0*/  FFMA R66, R44.reuse, R24, R83 ;  /* 0x000000182c427223 */ /* 0x040fe20000000053 */
[C---:B------:R-:W-:Y:S01]  /*67e0*/  FFMA R136, R67.reuse, R27, R136 ;  /* 0x0000001b43887223 */ /* 0x040fe20000000088 */
[----:B------:R-:W3:Y:S01]  /*67f0*/  LDS.128 R48, [R131+0xd0] ;  /* 0x0000d00083307984 */ /* 0x000ee20000000c00 */
[C---:B------:R-:W-:Y:S01]  /*6800*/  FFMA R138, R67.reuse, R35, R138 ;  /* 0x00000023438a7223 */ /* 0x040fe2000000008a */
[C---:B------:R-:W-:Y:S01]  /*6810*/  FFMA R110, R67.reuse, R23, R110 ;  /* 0x00000017436e7223 */ /* 0x040fe2000000006e */
[----:B------:R-:W-:Y:S01]  /*6820*/  FFMA R140, R67, R31, R140 ;  /* 0x0000001f438c7223 */ /* 0x000fe2000000008c */
[----:B------:R-:W4:Y:S01]  /*6830*/  LDS.128 R52, [R131+0x150] ;  /* 0x0001500083347984 */ /* 0x000f220000000c00 */
[C---:B------:R-:W-:Y:S01]  /*6840*/  FFMA R83, R45.reuse, R25, R66 ;  /* 0x000000192d537223 */ /* 0x040fe20000000042 */
[----:B------:R-:W-:Y:S01]  /*6850*/  FFMA R97, R45, R21, R64 ;  /* 0x000000152d617223 */ /* 0x000fe20000000040 */
[----:B------:R-:W-:Y:S01]  /*6860*/  FFMA R44, R44, R28, R99 ;  /* 0x0000001c2c2c7223 */ /* 0x000fe20000000063 */
[----:B------:R-:W5:Y:S01]  /*6870*/  LDS.128 R64, [R127.X4+UR5+0xd0] ;  /* 0x0000d0057f407984 */ /* 0x000f620008004c00 */
[----:B------:R-:W-:Y:S01]  /*6880*/  FFMA R143, R59, R31, R58 ;  /* 0x0000001f3b8f7223 */ /* 0x000fe2000000003a */
[C---:B------:R-:W-:Y:S01]  /*6890*/  FFMA R81, R45.reuse, R33, R142 ;  /* 0x000000212d517223 */ /* 0x040fe2000000008e */
[----:B------:R-:W-:Y:S01]  /*68a0*/  FFMA R45, R45, R29, R44 ;  /* 0x0000001d2d2d7223 */ /* 0x000fe2000000002c */
[----:B------:R-:W5:Y:S01]  /*68b0*/  LDS.128 R56, [R131+0x1d0] ;  /* 0x0001d00083387984 */ /* 0x000f620000000c00 */
        /* <DEDUP_REMOVED lines=25> */
[----:B------:R-:W-:Y:S01]  /*6a50*/  FFMA R73, R63, R35, R34 ;  /* 0x000000233f497223 */ /* 0x000fe20000000022 */
[C---:B---3--:R-:W-:Y:S01]  /*6a60*/  FFMA R22, R40.reuse, R48, R101 ;  /* 0x0000003028167223 */ /* 0x048fe20000000065 */
[C---:B------:R-:W-:Y:S01]  /*6a70*/  FFMA R29, R41.reuse, R37, R20 ;  /* 0x00000025291d7223 */ /* 0x040fe20000000014 */
[----:B------:R-:W-:Y:S01]  /*6a80*/  LDS.128 R60, [R127.X4+UR5+0x19d0] ;  /* 0x0019d0057f3c7984 */ /* 0x000fe20008004c00 */
[----:B----4-:R-:W-:Y:S01]  /*6a90*/  FFMA R24, R40, R52, R133 ;  /* 0x0000003428187223 */ /* 0x010fe20000000085 */
[----:B------:R-:W-:-:S02]  /*6aa0*/  FFMA R27, R41, R49, R22 ;  /* 0x00000031291b7223 */ /* 0x000fc40000000016 */
[----:B------:R-:W2:Y:S01]  /*6ab0*/  LDS.128 R20, [R127.X4+UR5+0x1d0] ;  /* 0x0001d0057f147984 */ /* 0x000ea20008004c00 */
[----:B------:R-:W-:Y:S01]  /*6ac0*/  FFMA R25, R41, R53, R24 ;  /* 0x0000003529197223 */ /* 0x000fe20000000018 */
[C---:B------:R-:W-:Y:S01]  /*6ad0*/  FFMA R24, R42.reuse, R38, R29 ;  /* 0x000000262a187223 */ /* 0x040fe2000000001d */
[C---:B------:R-:W-:Y:S02]  /*6ae0*/  FFMA R26, R42.reuse, R50, R27 ;  /* 0x000000322a1a7223 */ /* 0x040fe4000000001b */
[----:B------:R-:W-:Y:S01]  /*6af0*/  FFMA R28, R42, R54, R25 ;  /* 0x000000362a1c7223 */ /* 0x000fe20000000019 */
[C---:B------:R-:W-:Y:S01]  /*6b00*/  FFMA R91, R43.reuse, R39, R24 ;  /* 0x000000272b5b7223 */ /* 0x040fe20000000018 */
[C---:B------:R-:W-:Y:S01]  /*6b10*/  FFMA R101, R43.reuse, R51, R26 ;  /* 0x000000332b657223 */ /* 0x040fe2000000001a */
[C---:B-----5:R-:W-:Y:S01]  /*6b20*/  FFMA R26, R64.reuse, R52, R107 ;  /* 0x00000034401a7223 */ /* 0x060fe2000000006b */
[C---:B------:R-:W-:Y:S01]  /*6b30*/  FFMA R24, R64.reuse, R48, R105 ;  /* 0x0000003040187223 */ /* 0x040fe20000000069 */
[----:B------:R-:W-:Y:S01]  /*6b40*/  FFMA R133, R43, R55, R28 ;  /* 0x000000372b857223 */ /* 0x000fe2000000001c */
[-C--:B------:R-:W-:Y:S01]  /*6b50*/  FFMA R28, R64, R56.reuse, R137 ;  /* 0x00000038401c7223 */ /* 0x080fe20000000089 */
        /* <DEDUP_REMOVED lines=10> */
[C---:B------:R-:W-:Y:S01]  /*6c00*/  FFMA R105, R67.reuse, R51, R28 ;  /* 0x0000003343697223 */ /* 0x040fe2000000001c */
[C---:B-1----:R-:W-:Y:S01]  /*6c10*/  FFMA R30, R44.reuse, R52, R87 ;  /* 0x000000342c1e7223 */ /* 0x042fe20000000057 */
        /* <DEDUP_REMOVED lines=79> */
[----:B------:R-:W2:Y:S01]  /*7110*/  LDS.128 R28, [R127.X4+UR5+0x10d0] ;  /* 0x0010d0057f1c7984 */ /* 0x000ea20008004c00 */
        /* <DEDUP_REMOVED lines=19> */
[C---:B-1----:R-:W-:Y:S01]  /*7250*/  FFMA R22, R24.reuse, R52, R79 ;  /* 0x0000003418167223 */ /* 0x042fe2000000004f */
[C---:B------:R-:W-:Y:S01]  /*7260*/  FFMA R20, R24.reuse, R48, R77 ;  /* 0x0000003018147223 */ /* 0x040fe2000000004d */
[----:B------:R-:W1:Y:S01]  /*7270*/  LDS.128 R32, [R127.X4+UR5+0x1150] ;  /* 0x001150057f207984 */ /* 0x000e620008004c00 */
        /* <DEDUP_REMOVED lines=20> */
[C---:B--2---:R-:W-:Y:S01]  /*73c0*/  FFMA R76, R28.reuse, R56, R76 ;  /* 0x000000381c4c7223 */ /* 0x044fe2000000004c */
[C---:B------:R-:W-:Y:S01]  /*73d0*/  FFMA R70, R28.reuse, R52, R70 ;  /* 0x000000341c467223 */ /* 0x040fe20000000046 */
[----:B------:R-:W-:Y:S01]  /*73e0*/  FFMA R68, R28, R48, R68 ;  /* 0x000000301c447223 */ /* 0x000fe20000000044 */
[----:B------:R-:W-:Y:S01]  /*73f0*/  FFMA R66, R66, R38, R65 ;  /* 0x0000002642427223 */ /* 0x000fe20000000041 */
        /* <DEDUP_REMOVED lines=15> */
[C---:B-1----:R-:W-:Y:S01]  /*74f0*/  FFMA R86, R32.reuse, R56, R86 ;  /* 0x0000003820567223 */ /* 0x042fe20000000056 */
        /* <DEDUP_REMOVED lines=17> */
[----:B------:R-:W1:Y:S01]  /*7610*/  LDS.128 R28, [R127.X4+UR5+0x1950] ;  /* 0x001950057f1c7984 */ /* 0x000e620008004c00 */
[----:B------:R-:W-:Y:S01]  /*7620*/  FFMA R80, R20, R48, R80 ;  /* 0x0000003014507223 */ /* 0x000fe20000000050 */
[-C--:B------:R-:W-:Y:S01]  /*7630*/  FFMA R92, R34, R38.reuse, R33 ;  /* 0x00000026225c7223 */ /* 0x080fe20000000021 */
[----:B------:R-:W-:Y:S01]  /*7640*/  FFMA R33, R21, R37, R100 ;  /* 0x0000002515217223 */ /* 0x000fe20000000064 */
[----:B------:R-:W-:Y:S01]  /*7650*/  FFMA R94, R23, R59, R94 ;  /* 0x0000003b175e7223 */ /* 0x000fe2000000005e */
[----:B------:R-:W-:Y:S01]  /*7660*/  FFMA R21, R21, R49, R80 ;  /* 0x0000003115157223 */ /* 0x000fe20000000050 */
[C---:B------:R-:W-:Y:S01]  /*7670*/  FFMA R82, R23.reuse, R55, R82 ;  /* 0x0000003717527223 */ /* 0x040fe20000000052 */
[----:B------:R-:W-:Y:S01]  /*7680*/  FFMA R100, R22, R38, R33 ;  /* 0x0000002616647223 */ /* 0x000fe20000000021 */
[----:B--2---:R-:W-:Y:S01]  /*7690*/  FFMA R108, R24, R36, R108 ;  /* 0x00000024186c7223 */ /* 0x004fe2000000006c */
        /* <DEDUP_REMOVED lines=30> */
[C---:B------:R-:W-:Y:S01]  /*7880*/  FFMA R140, R66.reuse, R38, R25 ;  /* 0x00000026428c7223 */ /* 0x040fe20000000019 */
[C---:B------:R-:W-:Y:S01]  /*7890*/  FFMA R110, R66.reuse, R50, R23 ;  /* 0x00000032426e7223 */ /* 0x040fe20000000017 */
[----:B------:R-:W-:Y:S01]  /*78a0*/  FFMA R136, R66, R54, R21 ;  /* 0x0000003642887223 */ /* 0x000fe20000000015 */
[----:B------:R-:W-:Y:S01]  /*78b0*/  FFMA R143, R47, R39, R46 ;  /* 0x000000272f8f7223 */ /* 0x000fe2000000002e */
[----:B------:R-:W-:Y:S01]  /*78c0*/  LDS.128 R20, [R127.X4+UR5+0x60] ;  /* 0x000060057f147984 */ /* 0x000fe20008004c00 */
[----:B------:R-:W-:Y:S01]  /*78d0*/  FFMA R65, R65, R57, R138 ;  /* 0x0000003941417223 */ /* 0x000fe2000000008a */
[C---:B-1----:R-:W-:Y:S01]  /*78e0*/  FFMA R64, R28.reuse, R48, R81 ;  /* 0x000000301c407223 */ /* 0x042fe20000000051 */
        /* <DEDUP_REMOVED lines=50> */
[C---:B------:R-:W-:Y:S01]  /*7c10*/  FFMA R160, R22.reuse, R34, R49 ;  /* 0x0000002216a07223 */ /* 0x040fe20000000031 */
[----:B------:R-:W1:Y:S01]  /*7c20*/  LDS.128 R36, [R127.X4+UR5+0x1e0] ;  /* 0x0001e0057f247984 */ /* 0x000e620008004c00 */
[----:B------:R-:W-:Y:S01]  /*7c30*/  FFMA R21, R21, R45, R20 ;  /* 0x0000002d15157223 */ /* 0x000fe20000000014 */
[----:B------:R-:W-:Y:S01]  /*7c40*/  FFMA R156, R22, R42, R53 ;  /* 0x0000002a169c7223 */ /* 0x000fe20000000035 */
[----:B-----5:R-:W-:Y:S01]  /*7c50*/  FFMA R20, R64, R24, R105 ;  /* 0x0000001840147223 */ /* 0x020fe20000000069 */
[C---:B------:R-:W-:Y:S01]  /*7c60*/  FFMA R158, R23.reuse, R27, R158 ;  /* 0x0000001b179e7223 */ /* 0x040fe2000000009e */
        /* <DEDUP_REMOVED lines=10> */
[-C--:B------:R-:W-:Y:S01]  /*7d10*/  FFMA R49, R65, R45.reuse, R48 ;  /* 0x0000002d41317223 */ /* 0x080fe20000000030 */
        /* <DEDUP_REMOVED lines=9> */
[C---:B------:R-:W-:Y:S01]  /*7db0*/  FFMA R154, R66.reuse, R46, R49 ;  /* 0x0000002e429a7223 */ /* 0x040fe20000000031 */
[----:B------:R-:W-:Y:S01]  /*7dc0*/  FFMA R152, R66, R34, R51 ;  /* 0x0000002242987223 */ /* 0x000fe20000000033 */
[C---:B------:R-:W-:Y:S01]  /*7dd0*/  FFMA R150, R30.reuse, R46, R53 ;  /* 0x0000002e1e967223 */ /* 0x040fe20000000035 */
[----:B------:R-:W3:Y:S01]  /*7de0*/  LDS.128 R48, [R127.X4+UR5+0x8e0] ;  /* 0x0008e0057f307984 */ /* 0x000ee20008004c00 */
[C---:B------:R-:W-:Y:S01]  /*7df0*/  FFMA R148, R30.reuse, R34, R55 ;  /* 0x000000221e947223 */ /* 0x040fe20000000037 */
[C---:B------:R-:W-:Y:S01]  /*7e00*/  FFMA R146, R30.reuse, R26, R57 ;  /* 0x0000001a1e927223 */ /* 0x040fe20000000039 */
[-C--:B------:R-:W-:Y:S01]  /*7e10*/  FFMA R30, R30, R42.reuse, R29 ;  /* 0x0000002a1e1e7223 */ /* 0x080fe2000000001d */
        /* <DEDUP_REMOVED lines=52> */
[----:B------:R-:W3:Y:S01]  /*8160*/  LDS.128 R20, [R127.X4+UR5+0x1060] ;  /* 0x001060057f147984 */ /* 0x000ee20008004c00 */
[C---:B------:R-:W-:Y:S01]  /*8170*/  FFMA R54, R50.reuse, R46, R53 ;  /* 0x0000002e32367223 */ /* 0x040fe20000000035 */
[C---:B------:R-:W-:Y:S01]  /*8180*/  FFMA R52, R50.reuse, R34, R55 ;  /* 0x0000002232347223 */ /* 0x040fe20000000037 */
[----:B------:R-:W-:Y:S01]  /*8190*/  FFMA R166, R50, R42, R49 ;  /* 0x0000002a32a67223 */ /* 0x000fe20000000031 */
[-C--:B------:R-:W-:Y:S01]  /*81a0*/  FFMA R65, R51, R27.reuse, R48 ;  /* 0x0000001b33417223 */ /* 0x080fe20000000030 */
        /* <DEDUP_REMOVED lines=13> */
[----:B------:R-:W-:Y:S01]  /*8280*/  FFMA R29, R29, R41, R28 ;  /* 0x000000291d1d7223 */ /* 0x000fe2000000001c */
[----:B------:R-:W-:Y:S01]  /*8290*/  FFMA R28, R30, R26, R57 ;  /* 0x0000001a1e1c7223 */ /* 0x000fe20000000039 */
[C---:B--2---:R-:W-:Y:S01]  /*82a0*/  FFMA R74, R36.reuse, R44, R74 ;  /* 0x0000002c244a7223 */ /* 0x044fe2000000004a */
[----:B------:R-:W-:Y:S01]  /*82b0*/  FFMA R72, R36, R32, R72 ;  /* 0x0000002024487223 */ /* 0x000fe20000000048 */
[----:B------:R-:W-:Y:S01]  /*82c0*/  FFMA R54, R30, R46, R53 ;  /* 0x0000002e1e367223 */ /* 0x000fe20000000035 */
[----:B------:R-:W-:Y:S01]  /*82d0*/  FFMA R93, R31, R27, R28 ;  /* 0x0000001b1f5d7223 */ /* 0x000fe2000000001c */
[----:B------:R-:W-:Y:S01]  /*82e0*/  FFMA R28, R36, R24, R165 ;  /* 0x00000018241c7223 */ /* 0x000fe200000000a5 */
[----:B------:R-:W-:Y:S01]  /*82f0*/  FFMA R164, R30, R42, R29 ;  /* 0x0000002a1ea47223 */ /* 0x000fe2000000001d */
[C---:B------:R-:W-:Y:S01]  /*8300*/  FFMA R53, R37.reuse, R45, R74 ;  /* 0x0000002d25357223 */ /* 0x040fe2000000004a */
[----:B------:R-:W-:Y:S01]  /*8310*/  FFMA R55, R37, R33, R72 ;  /* 0x0000002125377223 */ /* 0x000fe20000000048 */
[C---:B------:R-:W-:Y:S01]  /*8320*/  FFMA R155, R31.reuse, R47, R54 ;  /* 0x0000002f1f9b7223 */ /* 0x040fe20000000036 */
[C---:B------:R-:W-:Y:S01]  /*8330*/  FFMA R95, R31.reuse, R35, R52 ;  /* 0x000000231f5f7223 */ /* 0x040fe20000000034 */
[----:B------:R-:W-:Y:S01]  /*8340*/  FFMA R164, R31, R43, R164 ;  /* 0x0000002b1fa47223 */ /* 0x000fe200000000a4 */
[----:B------:R-:W-:Y:S01]  /*8350*/  FFMA R57, R37, R25, R28 ;  /* 0x0000001925397223 */ /* 0x000fe2000000001c */
[C---:B------:R-:W-:Y:S01]  /*8360*/  FFMA R54, R38.reuse, R46, R53 ;  /* 0x0000002e26367223 */ /* 0x040fe20000000035 */
[----:B------:R-:W-:Y:S01]  /*8370*/  FFMA R52, R38, R34, R55 ;  /* 0x0000002226347223 */ /* 0x000fe20000000037 */
[----:B------:R-:W2:Y:S01]  /*8380*/  LDS.128 R28, [R127.X4+UR5+0x1160] ;  /* 0x001160057f1c7984 */ /* 0x000ea20008004c00 */
[----:B------:R-:W-:Y:S01]  /*8390*/  FFMA R88, R36, R40, R88 ;  /* 0x0000002824587223 */ /* 0x000fe20000000058 */
[C---:B------:R-:W-:Y:S01]  /*83a0*/  FFMA R153, R39.reuse, R47, R54 ;  /* 0x0000002f27997223 */ /* 0x040fe20000000036 */
[----:B------:R-:W-:Y:S01]  /*83b0*/  FFMA R151, R39, R35, R52 ;  /* 0x0000002327977223 */ /* 0x000fe20000000034 */
[----:B------:R-:W-:Y:S01]  /*83c0*/  FFMA R36, R38, R26, R57 ;  /* 0x0000001a26247223 */ /* 0x000fe20000000039 */
[----:B------:R-:W4:Y:S01]  /*83d0*/  LDS.128 R52, [R127.X4+UR5+0x11e0] ;  /* 0x0011e0057f347984 */ /* 0x000f220008004c00 */
[----:B------:R-:W-:Y:S01]  /*83e0*/  FFMA R37, R37, R41, R88 ;  /* 0x0000002925257223 */ /* 0x000fe20000000058 */
[C---:B---3--:R-:W-:Y:S01]  /*83f0*/  FFMA R90, R20.reuse, R44, R90 ;  /* 0x0000002c145a7223 */ /* 0x048fe2000000005a */
        /* <DEDUP_REMOVED lines=23> */
[----:B------:R-:W1:Y:S01]  /*8570*/  LDS.128 R56, [R127.X4+UR5+0x1860] ;  /* 0x001860057f387984 */ /* 0x000e620008004c00 */
        /* <DEDUP_REMOVED lines=8> */
[----:B------:R-:W3:Y:S01]  /*8600*/  LDS.128 R20, [R127.X4+UR5+0x18e0] ;  /* 0x0018e0057f147984 */ /* 0x000ee20008004c00 */
[C---:B--2---:R-:W-:Y:S01]  /*8610*/  FFMA R86, R28.reuse, R44, R86 ;  /* 0x0000002c1c567223 */ /* 0x044fe20000000056 */
[C---:B------:R-:W-:Y:S01]  /*8620*/  FFMA R84, R28.reuse, R32, R84 ;  /* 0x000000201c547223 */ /* 0x040fe20000000054 */
[----:B------:R-:W-:Y:S01]  /*8630*/  FFMA R78, R28, R24, R78 ;  /* 0x000000181c4e7223 */ /* 0x000fe2000000004e */
[----:B------:R-:W-:Y:S01]  /*8640*/  FFMA R50, R50, R42, R49 ;  /* 0x0000002a32327223 */ /* 0x000fe20000000031 */
[C---:B------:R-:W-:Y:S01]  /*8650*/  FFMA R37, R29.reuse, R45, R86 ;  /* 0x0000002d1d257223 */ /* 0x040fe20000000056 */
[C---:B------:R-:W-:Y:S01]  /*8660*/  FFMA R39, R29.reuse, R33, R84 ;  /* 0x000000211d277223 */ /* 0x040fe20000000054 */
[----:B------:R-:W-:Y:S01]  /*8670*/  FFMA R49, R29, R25, R78 ;  /* 0x000000191d317223 */ /* 0x000fe2000000004e */
[-C--:B----4-:R-:W-:Y:S01]  /*8680*/  FFMA R100, R52, R40.reuse, R100 ;  /* 0x0000002834647223 */ /* 0x090fe20000000064 */
        /* <DEDUP_REMOVED lines=8> */
[----:B------:R-:W-:Y:S01]  /*8710*/  FFMA R135, R31, R27, R28 ;  /* 0x0000001b1f877223 */ /* 0x000fe2000000001c */
[----:B------:R-:W-:Y:S01]  /*8720*/  FFMA R28, R54, R42, R37 ;  /* 0x0000002a361c7223 */ /* 0x000fe20000000025 */
[----:B------:R-:W-:Y:S01]  /*8730*/  FFMA R29, R29, R41, R92 ;  /* 0x000000291d1d7223 */ /* 0x000fe2000000005c */
[----:B------:R-:W2:Y:S01]  /*8740*/  LDS.128 R36, [R127.X4+UR5+0x1960] ;  /* 0x001960057f247984 */ /* 0x000ea20008004c00 */
[C---:B------:R-:W-:Y:S01]  /*8750*/  FFMA R94, R52.reuse, R44, R94 ;  /* 0x0000002c345e7223 */ /* 0x040fe2000000005e */
[----:B------:R-:W-:Y:S01]  /*8760*/  FFMA R82, R52, R32, R82 ;  /* 0x0000002034527223 */ /* 0x000fe20000000052 */
[----:B------:R-:W-:Y:S01]  /*8770*/  FFMA R30, R30, R42, R29 ;  /* 0x0000002a1e1e7223 */ /* 0x000fe2000000001d */
[----:B------:R-:W-:Y:S01]  /*8780*/  FFMA R80, R52, R24, R80 ;  /* 0x0000001834507223 */ /* 0x000fe20000000050 */
[----:B------:R-:W-:Y:S01]  /*8790*/  FFMA R29, R53, R45, R94 ;  /* 0x0000002d351d7223 */ /* 0x000fe2000000005e */
[-C--:B------:R-:W-:Y:S01]  /*87a0*/  FFMA R161, R55, R43.reuse, R28 ;  /* 0x0000002b37a17223 */ /* 0x080fe2000000001c */
[----:B------:R-:W-:Y:S01]  /*87b0*/  FFMA R163, R31, R43, R30 ;  /* 0x0000002b1fa37223 */ /* 0x000fe2000000001e */
[C---:B------:R-:W-:Y:S01]  /*87c0*/  FFMA R31, R53.reuse, R33, R82 ;  /* 0x00000021351f7223 */ /* 0x040fe20000000052 */
[----:B------:R-:W-:Y:S01]  /*87d0*/  FFMA R53, R53, R25, R80 ;  /* 0x0000001935357223 */ /* 0x000fe20000000050 */
[----:B------:R-:W-:Y:S01]  /*87e0*/  FFMA R48, R54, R46, R29 ;  /* 0x0000002e36307223 */ /* 0x000fe2000000001d */
[----:B-1----:R-:W-:Y:S01]  /*87f0*/  FFMA R108, R56, R40, R108 ;  /* 0x00000028386c7223 */ /* 0x002fe2000000006c */
[C---:B------:R-:W-:Y:S01]  /*8800*/  FFMA R30, R54.reuse, R34, R31 ;  /* 0x00000022361e7223 */ /* 0x040fe2000000001f */
[----:B------:R-:W-:Y:S01]  /*8810*/  FFMA R54, R54, R26, R53 ;  /* 0x0000001a36367223 */ /* 0x000fe20000000035 */
[C---:B------:R-:W-:Y:S01]  /*8820*/  FFMA R106, R56.reuse, R44, R106 ;  /* 0x0000002c386a7223 */ /* 0x040fe2000000006a */
[C---:B------:R-:W-:Y:S01]  /*8830*/  FFMA R104, R56.reuse, R32, R104 ;  /* 0x0000002038687223 */ /* 0x040fe20000000068 */
[C---:B------:R-:W-:Y:S01]  /*8840*/  FFMA R133, R55.reuse, R47, R48 ;  /* 0x0000002f37857223 */ /* 0x040fe20000000030 */
[C---:B------:R-:W-:Y:S01]  /*8850*/  FFMA R87, R55.reuse, R35, R30 ;  /* 0x0000002337577223 */ /* 0x040fe2000000001e */
[----:B------:R-:W-:Y:S01]  /*8860*/  FFMA R85, R55, R27, R54 ;  /* 0x0000001b37557223 */ /* 0x000fe20000000036 */
[-C--:B------:R-:W-:Y:S01]  /*8870*/  FFMA R102, R56, R24.reuse, R102 ;  /* 0x0000001838667223 */ /* 0x080fe20000000066 */
[----:B------:R-:W1:Y:S01]  /*8880*/  LDS.128 R52, [R127.X4+UR5+0x19e0] ;  /* 0x0019e0057f347984 */ /* 0x000e620008004c00 */
[C---:B------:R-:W-:Y:S01]  /*8890*/  FFMA R49, R57.reuse, R41, R108 ;  /* 0x0000002939317223 */ /* 0x040fe2000000006c */
[C---:B------:R-:W-:Y:S01]  /*88a0*/  FFMA R29, R57.reuse, R45, R106 ;  /* 0x0000002d391d7223 */ /* 0x040fe2000000006a */
[C---:B------:R-:W-:Y:S01]  /*88b0*/  FFMA R31, R57.reuse, R33, R104 ;  /* 0x00000021391f7223 */ /* 0x040fe20000000068 */
[-C--:B------:R-:W-:Y:S01]  /*88c0*/  FFMA R57, R57, R25.reuse, R102 ;  /* 0x0000001939397223 */ /* 0x080fe20000000066 */
[C---:B---3--:R-:W-:Y:S01]  /*88d0*/  FFMA R110, R20.reuse, R24, R110 ;  /* 0x00000018146e7223 */ /* 0x048fe2000000006e */
[----:B------:R-:W-:Y:S01]  /*88e0*/  FFMA R136, R20, R32, R136 ;  /* 0x0000002014887223 */ /* 0x000fe20000000088 */
[C---:B------:R-:W-:Y:S01]  /*88f0*/  FFMA R28, R58.reuse, R42, R49 ;  /* 0x0000002a3a1c7223 */ /* 0x040fe20000000031 */
[C---:B------:R-:W-:Y:S01]  /*8900*/  FFMA R48, R58.reuse, R46, R29 ;  /* 0x0000002e3a307223 */ /* 0x040fe2000000001d */
[----:B------:R-:W-:Y:S01]  /*8910*/  FFMA R30, R58, R34, R31 ;  /* 0x000000223a1e7223 */ /* 0x000fe2000000001f */
[----:B------:R-:W-:Y:S01]  /*8920*/  FFMA R140, R20, R40, R140 ;  /* 0x00000028148c7223 */ /* 0x000fe2000000008c */
[----:B------:R-:W-:Y:S01]  /*8930*/  FFMA R58, R58, R26, R57 ;  /* 0x0000001a3a3a7223 */ /* 0x000fe20000000039 */
[----:B------:R-:W-:Y:S01]  /*8940*/  FFMA R138, R20, R44, R138 ;  /* 0x0000002c148a7223 */ /* 0x000fe2000000008a */
[C---:B------:R-:W-:Y:S01]  /*8950*/  FFMA R31, R21.reuse, R25, R110 ;  /* 0x00000019151f7223 */ /* 0x040fe2000000006e */
[C---:B------:R-:W-:Y:S01]  /*8960*/  FFMA R29, R21.reuse, R33, R136 ;  /* 0x00000021151d7223 */ /* 0x040fe20000000088 */
[----:B------:R-:W-:Y:S01]  /*8970*/  FFMA R49, R21, R41, R140 ;  /* 0x0000002915317223 */ /* 0x000fe2000000008c */
[----:B------:R-:W-:Y:S01]  /*8980*/  FFMA R101, R59, R27, R58 ;  /* 0x0000001b3b657223 */ /* 0x000fe2000000003a */
[----:B------:R-:W-:Y:S01]  /*8990*/  FFMA R21, R21, R45, R138 ;  /* 0x0000002d15157223 */ /* 0x000fe2000000008a */
[C---:B------:R-:W-:Y:S01]  /*89a0*/  FFMA R105, R59.reuse, R35, R30 ;  /* 0x000000233b697223 */ /* 0x040fe2000000001e */
[-C--:B------:R-:W-:Y:S01]  /*89b0*/  FFMA R159, R59, R43.reuse, R28 ;  /* 0x0000002b3b9f7223 */ /* 0x080fe2000000001c */
[C---:B------:R-:W-:Y:S01]  /*89c0*/  FFMA R56, R22.reuse, R26, R31 ;  /* 0x0000001a16387223 */ /* 0x040fe2000000001f */
[C---:B------:R-:W-:Y:S01]  /*89d0*/  FFMA R58, R22.reuse, R34, R29 ;  /* 0x00000022163a7223 */ /* 0x040fe2000000001d */
[----:B------:R-:W-:Y:S01]  /*89e0*/  LDS.128 R108, [R127.X4+UR5+0x70] ;  /* 0x000070057f6c7984 */ /* 0x000fe20008004c00 */
[C---:B------:R-:W-:Y:S01]  /*89f0*/  FFMA R20, R22.reuse, R42, R49 ;  /* 0x0000002a16147223 */ /* 0x040fe20000000031 */
[----:B------:R-:W-:Y:S01]  /*8a00*/  FFMA R165, R51, R43, R50 ;  /* 0x0000002b33a57223 */ /* 0x000fe20000000032 */
[----:B------:R-:W-:Y:S01]  /*8a10*/  FFMA R107, R59, R47, R48 ;  /* 0x0000002f3b6b7223 */ /* 0x000fe20000000030 */
[----:B------:R-:W3:Y:S01]  /*8a20*/  LDS.128 R28, [R131+0xf0] ;  /* 0x0000f000831c7984 */ /* 0x000ee20000000c00 */
[----:B------:R-:W-:Y:S01]  /*8a30*/  FFMA R22, R22, R46, R21 ;  /* 0x0000002e16167223 */ /* 0x000fe20000000015 */
[C---:B------:R-:W-:Y:S01]  /*8a40*/  FFMA R183, R23.reuse, R43, R20 ;  /* 0x0000002b17b77223 */ /* 0x040fe20000000014 */
[C---:B--2---:R-:W-:Y:S01]  /*8a50*/  FFMA R20, R36.reuse, R24, R81 ;  /* 0x0000001824147223 */ /* 0x044fe20000000051 */
[----:B------:R-:W2:Y:S01]  /*8a60*/  LDS.128 R72, [R131+0x170] ;  /* 0x0001700083487984 */ /* 0x000ea20000000c00 */
[C---:B------:R-:W-:Y:S01]  /*8a70*/  FFMA R181, R23.reuse, R47, R22 ;  /* 0x0000002f17b57223 */ /* 0x040fe20000000016 */
[C---:B------:R-:W-:Y:S01]  /*8a80*/  FFMA R22, R36.reuse, R32, R83 ;  /* 0x0000002024167223 */ /* 0x040fe20000000053 */
[C---:B------:R-:W-:Y:S01]  /*8a90*/  FFMA R179, R23.reuse, R35, R58 ;  /* 0x0000002317b37223 */ /* 0x040fe2000000003a */
[----:B------:R-:W4:Y:S01]  /*8aa0*/  LDS.128 R48, [R131+0x70] ;  /* 0x0000700083307984 */ /* 0x000f220000000c00 */
[----:B------:R-:W-:Y:S01]  /*8ab0*/  FFMA R177, R23, R27, R56 ;  /* 0x0000001b17b17223 */ /* 0x000fe20000000038 */
[C---:B------:R-:W-:Y:S01]  /*8ac0*/  FFMA R59, R37.reuse, R33, R22 ;  /* 0x00000021253b7223 */ /* 0x040fe20000000016 */
[C---:B------:R-:W-:Y:S01]  /*8ad0*/  FFMA R81, R37.reuse, R25, R20 ;  /* 0x0000001925517223 */ /* 0x040fe20000000014 */
[----:B------:R5:W4:Y:S01]  /*8ae0*/  LDS.128 R88, [R131+0x1f0] ;  /* 0x0001f00083587984 */ /* 0x000b220000000c00 */
[C---:B------:R-:W-:Y:S01]  /*8af0*/  FFMA R56, R36.reuse, R44, R97 ;  /* 0x0000002c24387223 */ /* 0x040fe20000000061 */
[-C--:B------:R-:W-:Y:S01]  /*8b00*/  FFMA R36, R36, R40.reuse, R99 ;  /* 0x0000002824247223 */ /* 0x080fe20000000063 */
[----:B-1----:R-:W-:Y:S01]  /*8b10*/  FFMA R40, R52, R40, R63 ;  /* 0x0000002834287223 */ /* 0x002fe2000000003f */
[----:B------:R-:W1:Y:S01]  /*8b20*/  LDS.128 R20, [R127.X4+UR5+0xf0] ;  /* 0x0000f0057f147984 */ /* 0x000e620008004c00 */
        /* <DEDUP_REMOVED lines=8> */
[C---:B-----5:R-:W-:Y:S01]  /*8bb0*/  FFMA R131, R39.reuse, R47, R58 ;  /* 0x0000002f27837223 */ /* 0x060fe2000000003a */
        /* <DEDUP_REMOVED lines=13> */
[----:B------:R-:W5:Y:S01]  /*8c90*/  LDS.128 R40, [R127.X4+UR5+0x1f0] ;  /* 0x0001f0057f287984 */ /* 0x000f620008004c00 */
[----:B---3--:R-:W-:Y:S01]  /*8ca0*/  FFMA R158, R108, R28, R158 ;  /* 0x0000001c6c9e7223 */ /* 0x008fe2000000009e */
[C---:B------:R-:W-:Y:S01]  /*8cb0*/  FFMA R189, R55.reuse, R27, R26 ;  /* 0x0000001b37bd7223 */ /* 0x040fe2000000001a */
[----:B------:R-:W-:Y:S01]  /*8cc0*/  FFMA R46, R54, R46, R45 ;  /* 0x0000002e362e7223 */ /* 0x000fe2000000002d */
[----:B------:R-:W-:Y:S01]  /*8cd0*/  FFMA R187, R55, R35, R34 ;  /* 0x0000002337bb7223 */ /* 0x000fe20000000022 */
[C---:B--2---:R-:W-:Y:S01]  /*8ce0*/  FFMA R160, R108.reuse, R72, R160 ;  /* 0x000000486ca07223 */ /* 0x044fe200000000a0 */
[----:B------:R-:W-:Y:S01]  /*8cf0*/  FFMA R27, R109, R29, R158 ;  /* 0x0000001d6d1b7223 */ /* 0x000fe2000000009e */
[----:B------:R-:W-:Y:S01]  /*8d00*/  FFMA R103, R55, R47, R46 ;  /* 0x0000002f37677223 */ /* 0x000fe2000000002e */
[----:B------:R-:W-:Y:S01]  /*8d10*/  LDS.128 R80, [R127.X4+UR5+0x1170] ;  /* 0x001170057f507984 */ /* 0x000fe20008004c00 */
[----:B----4-:R-:W-:Y:S01]  /*8d20*/  FFMA R156, R108, R48, R156 ;  /* 0x000000306c9c7223 */ /* 0x010fe2000000009c */
[C---:B------:R-:W-:Y:S01]  /*8d30*/  FFMA R25, R109.reuse, R73, R160 ;  /* 0x000000496d197223 */ /* 0x040fe200000000a0 */
[----:B------:R-:W-:Y:S01]  /*8d40*/  FFMA R24, R110, R30, R27 ;  /* 0x0000001e6e187223 */ /* 0x000fe2000000001b */
[----:B------:R-:W-:Y:S01]  /*8d50*/  IADD3 R100, P0, R0, UR6, RZ ;  /* 0x0000000600647c10 */ /* 0x000fe2000ff1e0ff */
[----:B------:R-:W-:Y:S01]  /*8d60*/  FFMA R108, R108, R88, R175 ;  /* 0x000000586c6c7223 */ /* 0x000fe200000000af */
[C---:B------:R-:W-:Y:S01]  /*8d70*/  FFMA R33, R109.reuse, R49, R156 ;  /* 0x000000316d217223 */ /* 0x040fe2000000009c */
[----:B------:R-:W-:Y:S01]  /*8d80*/  FFMA R26, R110, R74, R25 ;  /* 0x0000004a6e1a7223 */ /* 0x000fe20000000019 */
[----:B------:R-:W-:Y:S01]  /*8d90*/  IADD3 R98, P2, R2, UR6, RZ ;  /* 0x0000000602627c10 */ /* 0x000fe2000ff5e0ff */
[----:B------:R-:W-:Y:S01]  /*8da0*/  FFMA R109, R109, R89, R108 ;  /* 0x000000596d6d7223 */ /* 0x000fe2000000006c */
[----:B------:R-:W-:Y:S01]  /*8db0*/  FFMA R108, R110, R50, R33 ;  /* 0x000000326e6c7223 */ /* 0x000fe20000000021 */
[C---:B-1----:R-:W-:Y:S01]  /*8dc0*/  FFMA R154, R20.reuse, R88, R154 ;  /* 0x00000058149a7223 */ /* 0x042fe2000000009a */
[----:B------:R-:W-:Y:S01]  /*8dd0*/  FFMA R152, R20, R72, R152 ;  /* 0x0000004814987223 */ /* 0x000fe20000000098 */
[----:B------:R-:W-:Y:S01]  /*8de0*/  FFMA R32, R110, R90, R109 ;  /* 0x0000005a6e207223 */ /* 0x000fe2000000006d */
        /* <DEDUP_REMOVED lines=19> */
[C---:B-----5:R-:W-:Y:S01]  /*8f20*/  FFMA R150, R36.reuse, R88, R150 ;  /* 0x0000005824967223 */ /* 0x060fe20000000096 */
        /* <DEDUP_REMOVED lines=12> */
[----:B------:R-:W-:Y:S01]  /*8ff0*/  FFMA R66, R40, R28, R66 ;  /* 0x0000001c28427223 */ /* 0x000fe20000000042 */
[----:B------:R-:W-:Y:S01]  /*9000*/  FFMA R32, R38, R50, R37 ;  /* 0x0000003226207223 */ /* 0x000fe20000000025 */
[----:B------:R-:W3:Y:S01]  /*9010*/  LDS.128 R44, [R127.X4+UR5+0x970] ;  /* 0x000970057f2c7984 */ /* 0x000ee20008004c00 */
        /* <DEDUP_REMOVED lines=48> */
[C---:B------:R-:W-:Y:S01]  /*9320*/  FFMA R67, R23.reuse, R91, R52 ;  /* 0x0000005b17437223 */ /* 0x040fe20000000034 */
[C---:B---3--:R-:W-:Y:S01]  /*9330*/  FFMA R52, R44.reuse, R88, R155 ;  /* 0x000000582c347223 */ /* 0x048fe2000000009b */
        /* <DEDUP_REMOVED lines=79> */
[----:B------:R-:W-:Y:S01]  /*9830*/  FFMA R81, R81, R49, R80 ;  /* 0x0000003151517223 */ /* 0x000fe20000000050 */
[----:B------:R-:W-:Y:S01]  /*9840*/  FFMA R80, R82, R30, R135 ;  /* 0x0000001e52507223 */ /* 0x000fe20000000087 */
[C---:B------:R-:W-:Y:S01]  /*9850*/  FFMA R27, R83.reuse, R91, R84 ;  /* 0x0000005b531b7223 */ /* 0x040fe20000000054 */
[----:B-1----:R-:W-:Y:S01]  /*9860*/  FFMA R84, R56, R88, R133 ;  /* 0x0000005838547223 */ /* 0x002fe20000000085 */
[----:B------:R-:W-:Y:S01]  /*9870*/  FFMA R24, R82, R50, R81 ;  /* 0x0000003252187223 */ /* 0x000fe20000000051 */
[----:B------:R-:W-:Y:S01]  /*9880*/  FFMA R25, R83, R31, R80 ;  /* 0x0000001f53197223 */ /* 0x000fe20000000050 */
[C---:B------:R-:W-:Y:S01]  /*9890*/  FFMA R82, R56.reuse, R72, R87 ;  /* 0x0000004838527223 */ /* 0x040fe20000000057 */
[C---:B------:R-:W-:Y:S01]  /*98a0*/  FFMA R80, R56.reuse, R28, R85 ;  /* 0x0000001c38507223 */ /* 0x040fe20000000055 */
[----:B------:R-:W-:Y:S01]  /*98b0*/  FFMA R56, R56, R48, R161 ;  /* 0x0000003038387223 */ /* 0x000fe200000000a1 */
[----:B------:R-:W-:Y:S01]  /*98c0*/  FFMA R81, R57, R89, R84 ;  /* 0x0000005939517223 */ /* 0x000fe20000000054 */
[C---:B------:R-:W-:Y:S01]  /*98d0*/  FFMA R26, R83.reuse, R75, R26 ;  /* 0x0000004b531a7223 */ /* 0x040fe2000000001a */
[----:B------:R-:W1:Y:S01]  /*98e0*/  LDS.128 R84, [R127.X4+UR5+0x1970] ;  /* 0x001970057f547984 */ /* 0x000e620008004c00 */
        /* <DEDUP_REMOVED lines=26> */
[C---:B---3--:R-:W-:Y:S01]  /*9a90*/  FFMA R52, R20.reuse, R28, R177 ;  /* 0x0000001c14347223 */ /* 0x048fe200000000b1 */
        /* <DEDUP_REMOVED lines=10> */
[----:B------:R-:W-:Y:S01]  /*9b40*/  IADD3.X R101, R3, UR7, RZ, P0, !PT ;  /* 0x0000000703657c10 */ /* 0x000fe200087fe4ff */
[C---:B------:R-:W-:Y:S01]  /*9b50*/  FFMA R52, R22.reuse, R90, R53 ;  /* 0x0000005a16347223 */ /* 0x040fe20000000035 */
[----:B------:R-:W-:Y:S01]  /*9b60*/  ISETP.GE.U32.AND P0, PT, R129, R120, PT ;  /* 0x000000788100720c */ /* 0x000fe20003f06070 */
[C---:B------:R-:W-:Y:S01]  /*9b70*/  FFMA R54, R22.reuse, R74, R55 ;  /* 0x0000004a16367223 */ /* 0x040fe20000000037 */
[----:B------:R-:W-:Y:S01]  /*9b80*/  FFMA R22, R22, R50, R21 ;  /* 0x0000003216167223 */ /* 0x000fe20000000015 */
[C---:B-1----:R-:W-:Y:S01]  /*9b90*/  FFMA R102, R84.reuse, R48, R185 ;  /* 0x0000003054667223 */ /* 0x042fe200000000b9 */
[C---:B------:R-:W-:Y:S01]  /*9ba0*/  FFMA R138, R84.reuse, R28, R97 ;  /* 0x0000001c548a7223 */ /* 0x040fe20000000061 */
[C---:B------:R-:W-:Y:S01]  /*9bb0*/  FFMA R140, R84.reuse, R72, R99 ;  /* 0x00000048548c7223 */ /* 0x040fe20000000063 */
[----:B------:R-:W-:Y:S01]  /*9bc0*/  FFMA R84, R84, R88, R131 ;  /* 0x0000005854547223 */ /* 0x000fe20000000083 */
[----:B------:R-:W-:Y:S01]  /*9bd0*/  FFMA R55, R23, R91, R52 ;  /* 0x0000005b17377223 */ /* 0x000fe20000000034 */
[----:B------:R-:W-:Y:S01]  /*9be0*/  LEA R131, R119, R132, 0xd ;  /* 0x0000008477837211 */ /* 0x000fe200078e68ff */
[C---:B------:R-:W-:Y:S01]  /*9bf0*/  FFMA R54, R23.reuse, R75, R54 ;  /* 0x0000004b17367223 */ /* 0x040fe20000000036 */
[C---:B------:R-:W-:Y:S01]  /*9c00*/  FFMA R53, R23.reuse, R31, R20 ;  /* 0x0000001f17357223 */ /* 0x040fe20000000014 */
[----:B------:R-:W-:Y:S01]  /*9c10*/  FFMA R52, R23, R51, R22 ;  /* 0x0000003317347223 */ /* 0x000fe20000000016 */
[----:B------:R-:W-:Y:S01]  /*9c20*/  IADD3 R96, P3, R4, UR6, RZ ;  /* 0x0000000604607c10 */ /* 0x000fe2000ff7e0ff */
[----:B------:R-:W1:Y:S01]  /*9c30*/  LDS.128 R20, [R127.X4+UR5+0x19f0] ;  /* 0x0019f0057f147984 */ /* 0x000e620008004c00 */
[----:B------:R-:W-:Y:S01]  /*9c40*/  IADD3.X R99, R5, UR7, RZ, P2, !PT ;  /* 0x0000000705637c10 */ /* 0x000fe200097fe4ff */
[----:B------:R-:W-:Y:S01]  /*9c50*/  USHF.L.U32 UR5, UR4, 0xd, URZ ;  /* 0x0000000d04057899 */ /* 0x000fe2000800063f */
[----:B------:R-:W-:Y:S01]  /*9c60*/  IADD3 R104, P1, R6, UR6, RZ ;  /* 0x0000000606687c10 */ /* 0x000fe2000ff3e0ff */
[----:B------:R-:W-:Y:S06]  /*9c70*/  BAR.SYNC 0x0 ;  /* 0x0000000000007b1d */ /* 0x000fec0000000000 */
[----:B------:R-:W-:Y:S01]  /*9c80*/  IADD3 R136, P2, R8, UR6, RZ ;  /* 0x0000000608887c10 */ /* 0x000fe2000ff5e0ff */
[----:B------:R-:W-:Y:S01]  /*9c90*/  @!PT LDS RZ, [RZ] ;  /* 0x00000000fffff984 */ /* 0x000fe20000000800 */
[----:B------:R-:W-:Y:S01]  /*9ca0*/  @!PT LDS RZ, [RZ] ;  /* 0x00000000fffff984 */ /* 0x000fe20000000800 */
[----:B------:R-:W-:Y:S01]  /*9cb0*/  @!PT LDS RZ, [RZ] ;  /* 0x00000000fffff984 */ /* 0x000fe20000000800 */
[----:B------:R2:W-:Y:S01]  /*9cc0*/  LDGSTS.E.BYPASS.128 [R131], [R100.64], !P0 ;  /* 0x0000000064837fae */ /* 0x0005e2000c101c4a */
[----:B------:R-:W-:-:S02]  /*9cd0*/  LEA R133, R119, R130, 0xd ;  /* 0x0000008277857211 */ /* 0x000fc400078e68ff */
[----:B------:R-:W-:Y:S02]  /*9ce0*/  IADD3.X R97, R7, UR7, RZ, P3, !PT ;  /* 0x0000000707617c10 */ /* 0x000fe40009ffe4ff */
[----:B------:R-:W-:Y:S01]  /*9cf0*/  LEA R135, R119, R128, 0xd ;  /* 0x0000008077877211 */ /* 0x000fe200078e68ff */
[----:B------:R3:W-:Y:S01]  /*9d00*/  LDGSTS.E.BYPASS.128 [R133], [R98.64], !P0 ;  /* 0x0000000062857fae */ /* 0x0007e2000c101c4a */
[----:B------:R-:W-:Y:S02]  /*9d10*/  IADD3.X R105, R9, UR7, RZ, P1, !PT ;  /* 0x0000000709697c10 */ /* 0x000fe40008ffe4ff */
[----:B------:R-:W-:Y:S01]  /*9d20*/  IADD3 R106, P1, R10, UR6, RZ ;  /* 0x000000060a6a7c10 */ /* 0x000fe2000ff3e0ff */
[----:B------:R4:W-:Y:S01]  /*9d30*/  LDGSTS.E.BYPASS.128 [R135], [R96.64], !P0 ;  /* 0x0000000060877fae */ /* 0x0009e2000c101c4a */
[----:B------:R-:W-:Y:S02]  /*9d40*/  IADD3.X R137, R11, UR7, RZ, P2, !PT ;  /* 0x000000070b897c10 */ /* 0x000fe400097fe4ff */
[----:B--2---:R-:W-:-:S02]  /*9d50*/  LEA R131, R119, 0x4000, 0xe ;  /* 0x0000400077837811 */ /* 0x004fc400078e70ff */
[----:B------:R-:W-:Y:S02]  /*9d60*/  IADD3 R100, P2, R12, UR6, RZ ;  /* 0x000000060c647c10 */ /* 0x000fe4000ff5e0ff */
[----:B------:R-:W-:Y:S02]  /*9d70*/  LEA R127, R119, R126, 0xd ;  /* 0x0000007e777f7211 */ /* 0x000fe400078e68ff */
[-C--:B---3--:R-:W-:Y:S02]  /*9d80*/  IADD3 R133, R132, R131.reuse, RZ ;  /* 0x0000008384857210 */ /* 0x088fe40007ffe0ff */
[----:B------:R-:W-:Y:S01]  /*9d90*/  IADD3.X R107, R13, UR7, RZ, P1, !PT ;  /* 0x000000070d6b7c10 */ /* 0x000fe20008ffe4ff */
[----:B------:R2:W-:Y:S01]  /*9da0*/  LDGSTS.E.BYPASS.128 [R127], [R104.64], !P0 ;  /* 0x00000000687f7fae */ /* 0x0005e2000c101c4a */
[----:B----4-:R-:W-:Y:S02]  /*9db0*/  IADD3 R96, P1, R14, UR6, RZ ;  /* 0x000000060e607c10 */ /* 0x010fe4000ff3e0ff */
[----:B------:R-:W-:Y:S01]  /*9dc0*/  IADD3.X R101, R15, UR7, RZ, P2, !PT ;  /* 0x000000070f657c10 */ /* 0x000fe200097fe4ff */
[----:B------:R-:W0:Y:S01]  /*9dd0*/  LDGDEPBAR ;  /* 0x00000000000079af */ /* 0x000e220000000000 */
[----:B------:R-:W-:-:S02]  /*9de0*/  IADD3 R135, R130, R131, RZ ;  /* 0x0000008382877210 */ /* 0x000fc40007ffe0ff */
[----:B------:R-:W-:Y:S01]  /*9df0*/  IADD3 R98, P2, R16, UR6, RZ ;  /* 0x0000000610627c10 */ /* 0x000fe2000ff5e0ff */
[----:B------:R3:W-:Y:S01]  /*9e00*/  LDGSTS.E.BYPASS.128 [R133], [R136.64], !P0 ;  /* 0x0000000088857fae */ /* 0x0007e2000c101c4a */
[----:B------:R-:W-:Y:S01]  /*9e10*/  IADD3.X R97, R17, UR7, RZ, P1, !PT ;  /* 0x0000000711617c10 */ /* 0x000fe20008ffe4ff */
[----:B-1----:R-:W-:Y:S01]  /*9e20*/  FFMA R88, R20, R88, R103 ;  /* 0x0000005814587223 */ /* 0x002fe20000000067 */
[----:B------:R-:W-:Y:S01]  /*9e30*/  IADD3.X R99, R19, UR7, RZ, P2, !PT ;  /* 0x0000000713637c10 */ /* 0x000fe200097fe4ff */
[----:B------:R1:W-:Y:S01]  /*9e40*/  LDGSTS.E.BYPASS.128 [R135], [R106.64], !P0 ;  /* 0x000000006a877fae */ /* 0x0003e2000c101c4a */
[-C--:B------:R-:W-:Y:S01]  /*9e50*/  IADD3 R139, R128, R131.reuse, RZ ;  /* 0x00000083808b7210 */ /* 0x080fe20007ffe0ff */
[----:B------:R-:W-:Y:S01]  /*9e60*/  FFMA R72, R20, R72, R187 ;  /* 0x0000004814487223 */ /* 0x000fe200000000bb */
[----:B--2---:R-:W-:Y:S01]  /*9e70*/  IADD3 R104, P2, R114, UR6, RZ ;  /* 0x0000000672687c10 */ /* 0x004fe2000ff5e0ff */
[----:B------:R-:W-:Y:S01]  /*9e80*/  FFMA R48, R20, R48, R191 ;  /* 0x0000003014307223 */ /* 0x000fe200000000bf */
[-C--:B------:R-:W-:Y:S01]  /*9e90*/  IADD3 R127, R126, R131.reuse, RZ ;  /* 0x000000837e7f7210 */ /* 0x080fe20007ffe0ff */
[----:B------:R2:W-:Y:S01]  /*9ea0*/  LDGSTS.E.BYPASS.128 [R139], [R100.64], !P0 ;  /* 0x00000000648b7fae */ /* 0x0005e2000c101c4a */
[-C--:B------:R-:W-:Y:S01]  /*9eb0*/  IADD3 R141, R125, R131.reuse, RZ ;  /* 0x000000837d8d7210 */ /* 0x080fe20007ffe0ff */
[----:B------:R-:W-:Y:S01]  /*9ec0*/  FFMA R20, R20, R28, R189 ;  /* 0x0000001c14147223 */ /* 0x000fe200000000bd */
[----:B---3--:R-:W-:Y:S01]  /*9ed0*/  IADD3 R136, P1, R18, UR6, RZ ;  /* 0x0000000612887c10 */ /* 0x008fe2000ff3e0ff */
[----:B------:R3:W-:Y:S01]  /*9ee0*/  LDGSTS.E.BYPASS.128 [R127], [R96.64], !P0 ;  /* 0x00000000607f7fae */ /* 0x0007e2000c101c4a */
[----:B------:R-:W-:-:S02]  /*9ef0*/  IADD3 R133, R124, R131, RZ ;  /* 0x000000837c857210 */ /* 0x000fc40007ffe0ff */
[----:B-1----:R-:W-:Y:S01]  /*9f00*/  IADD3 R106, P3, R116, UR6, RZ ;  /* 0x00000006746a7c10 */ /* 0x002fe2000ff7e0ff */
[----:B------:R1:W-:Y:S01]  /*9f10*/  LDGSTS.E.BYPASS.128 [R141], [R98.64], !P0 ;  /* 0x00000000628d7fae */ /* 0x0003e2000c101c4a */
[----:B------:R-:W-:Y:S01]  /*9f20*/  IADD3.X R137, R112, UR7, RZ, P1, !PT ;  /* 0x0000000770897c10 */ /* 0x000fe20008ffe4ff */
[----:B------:R-:W-:Y:S01]  /*9f30*/  UIADD3 UR6, UP1, UR6, 0x80, URZ ;  /* 0x0000008006067890 */ /* 0x000fe2000ff3e03f */
[----:B------:R-:W-:Y:S01]  /*9f40*/  IADD3.X R105, R113, UR7, RZ, P2, !PT ;  /* 0x0000000771697c10 */ /* 0x000fe200097fe4ff */
[----:B--2---:R-:W-:Y:S01]  /*9f50*/  FFMA R101, R85, R29, R138 ;  /* 0x0000001d55657223 */ /* 0x004fe2000000008a */
[----:B------:R-:W-:Y:S01]  /*9f60*/  IADD3 R135, R123, R131, RZ ;  /* 0x000000837b877210 */ /* 0x000fe20007ffe0ff */
[----:B------:R2:W-:Y:S01]  /*9f70*/  LDGSTS.E.BYPASS.128 [R133], [R136.64], !P0 ;  /* 0x0000000088857fae */ /* 0x0005e2000c101c4a */
[----:B------:R-:W-:Y:S01]  /*9f80*/  IADD3.X R107, R115, UR7, RZ, P3, !PT ;  /* 0x00000007736b7c10 */ /* 0x000fe20009ffe4ff */
[----:B---3--:R-:W-:Y:S01]  /*9f90*/  FFMA R97, R85, R89, R84 ;  /* 0x0000005955617223 */ /* 0x008fe20000000054 */
[----:B------:R-:W-:Y:S01]  /*9fa0*/  IADD3 R131, R122, R131, RZ ;  /* 0x000000837a837210 */ /* 0x000fe20007ffe0ff */
[----:B------:R2:W-:Y:S01]  /*9fb0*/  LDGSTS.E.BYPASS.128 [R135], [R104.64], !P0 ;  /* 0x0000000068877fae */ /* 0x0005e2000c101c4a */
[----:B------:R-:W-:Y:S01]  /*9fc0*/  FFMA R89, R21, R89, R88 ;  /* 0x0000005915597223 */ /* 0x000fe20000000058 */
[C---:B-1----:R-:W-:Y:S01]  /*9fd0*/  FFMA R99, R85.reuse, R73, R140 ;  /* 0x0000004955637223 */ /* 0x042fe2000000008c */
[----:B------:R-:W-:Y:S01]  /*9fe0*/  FFMA R85, R85, R49, R102 ;  /* 0x0000003155557223 */ /* 0x000fe20000000066 */
[----:B------:R2:W-:Y:S01]  /*9ff0*/  LDGSTS.E.BYPASS.128 [R131], [R106.64], !P0 ;  /* 0x000000006a837fae */ /* 0x0005e2000c101c4a */
[----:B------:R-:W-:Y:S01]  /*a000*/  ISETP.GE.U32.AND P0, PT, R129, 0x90, PT ;  /* 0x000000908100780c */ /* 0x000fe20003f06070 */
[C---:B------:R-:W-:Y:S01]  /*a010*/  FFMA R73, R21.reuse, R73, R72 ;  /* 0x0000004915497223 */ /* 0x040fe20000000048 */
[C---:B------:R-:W-:Y:S01]  /*a020*/  FFMA R49, R21.reuse, R49, R48 ;  /* 0x0000003115317223 */ /* 0x040fe20000000030 */
[----:B------:R-:W0:Y:S01]  /*a030*/  LDGDEPBAR ;  /* 0x00000000000079af */ /* 0x000e220000000000 */
        /* <DEDUP_REMOVED lines=8> */
[----:B------:R-:W-:Y:S01]  /*a0c0*/  FFMA R22, R22, R90, R89 ;  /* 0x0000005a16167223 */ /* 0x000fe20000000059 */
[----:B------:R-:W-:Y:S01]  /*a0d0*/  UIADD3.X UR7, URZ, UR7, URZ, UP1, !UPT ;  /* 0x000000073f077290 */ /* 0x000fe20008ffe43f */
        /* <DEDUP_REMOVED lines=8> */
[----:B------:R-:W-:-:S04]  /*a160*/  DEPBAR.LE SB0, 0x2 ;  /* 0x000080800000791a */ /* 0x000fc80000000000 */
[----:B------:R-:W-:Y:S06]  /*a170*/  BAR.SYNC 0x0 ;  /* 0x0000000000007b1d */ /* 0x000fec0000000000 */
[----:B--2---:R-:W-:Y:S01]  /*a180*/  @P0 CALL.REL.NOINC `(.L_x_0) ;  /* 0x0000001000000944 */ /* 0x004fe20003c00000 */
[----:B------:R-:W-:Y:S05]  /*a190*/  BRA `(.L_x_1) ;  /* 0xffff715000007947 */ /* 0x000fea000383ffff */
.L_x_0:
[----:B------:R-:W1:Y:S01]  /*a1a0*/  S2R R0, SR_TID.X ;  /* 0x0000000000007919 */ /* 0x000e620000002100 */
[----:B------:R-:W-:Y:S01]  /*a1b0*/  LOP3.LUT R117, R117, 0x7c, R134, 0xf8, !PT ;  /* 0x0000007c75757812 */ /* 0x000fe200078ef886 */
[----:B------:R-:W-:Y:S01]  /*a1c0*/  ULDC UR4, c[0x0][0x180] ;  /* 0x0000600000047ab9 */ /* 0x000fe20000000800 */
[----:B------:R-:W-:-:S04]  /*a1d0*/  DEPBAR.LE SB0, 0x0 ;  /* 0x000080000000791a */ /* 0x000fc80000000000 */
[----:B------:R-:W-:Y:S01]  /*a1e0*/  UIMAD UR4, UR4, 0x32, URZ ;  /* 0x00000032040478a4 */ /* 0x000fe2000f8e023f */
[C---:B------:R-:W-:Y:S01]  /*a1f0*/  ISETP.GE.AND P6, PT, R117.reuse, 0x80, PT ;  /* 0x000000807500780c */ /* 0x040fe20003fc6270 */
[----:B------:R-:W-:Y:S01]  /*a200*/  CS2R R112, SRZ ;  /* 0x0000000000707805 */ /* 0x000fe2000001ff00 */
[C---:B------:R-:W-:Y:S01]  /*a210*/  LOP3.LUT R146, R118.reuse, 0x4, RZ, 0xfc, !PT ;  /* 0x0000000476927812 */ /* 0x040fe200078efcff */
[----:B------:R-:W-:Y:S01]  /*a220*/  CS2R R114, SRZ ;  /* 0x0000000000727805 */ /* 0x000fe2000001ff00 */
[----:B------:R-:W-:Y:S01]  /*a230*/  MOV R116, 0x4 ;  /* 0x0000000400747802 */ /* 0x000fe20000000f00 */
[----:B------:R-:W-:Y:S01]  /*a240*/  CS2R R104, SRZ ;  /* 0x0000000000687805 */ /* 0x000fe2000001ff00 */
[----:B------:R-:W-:Y:S01]  /*a250*/  ISETP.LT.AND P0, PT, R118, UR4, !P6 ;  /* 0x0000000476007c0c */ /* 0x000fe2000f701270 */
[----:B------:R-:W-:Y:S01]  /*a260*/  CS2R R106, SRZ ;  /* 0x00000000006a7805 */ /* 0x000fe2000001ff00 */
[----:B------:R-:W-:Y:S01]  /*a270*/  ISETP.LT.AND P4, PT, R146, UR4, !P6 ;  /* 0x0000000492007c0c */ /* 0x000fe2000f781270 */
[----:B------:R-:W-:Y:S01]  /*a280*/  IMAD.WIDE R142, R117, R116, c[0x0][0x160] ;  /* 0x00005800758e7625 */ /* 0x000fe200078e0274 */
[----:B------:R-:W-:Y:S06]  /*a290*/  BAR.SYNC 0x0 ;  /* 0x0000000000007b1d */ /* 0x000fec0000000000 */
[----:B-1----:R-:W-:Y:S01]  /*a2a0*/  SHF.R.U32.HI R0, RZ, 0x5, R0 ;  /* 0x00000005ff007819 */ /* 0x002fe20000011600 */
[----:B------:R-:W-:Y:S01]  /*a2b0*/  CS2R R72, SRZ ;  /* 0x0000000000487805 */ /* 0x000fe2000001ff00 */
[----:B------:R-:W-:Y:S01]  /*a2c0*/  LOP3.LUT R148, R118, 0x8, RZ, 0xfc, !PT ;  /* 0x0000000876947812 */ /* 0x000fe200078efcff */
[----:B------:R-:W-:Y:S01]  /*a2d0*/  CS2R R74, SRZ ;  /* 0x00000000004a7805 */ /* 0x000fe2000001ff00 */
[----:B------:R-:W-:Y:S01]  /*a2e0*/  SGXT.U32 R2, R0, 0x2 ;  /* 0x000000020002781a */ /* 0x000fe20000000000 */
[----:B------:R-:W-:Y:S01]  /*a2f0*/  CS2R R84, SRZ ;  /* 0x0000000000547805 */ /* 0x000fe2000001ff00 */
[C---:B------:R-:W-:Y:S01]  /*a300*/  LOP3.LUT R144, R118.reuse, 0xc, RZ, 0xfc, !PT ;  /* 0x0000000c76907812 */ /* 0x040fe200078efcff */
[----:B------:R-:W-:Y:S01]  /*a310*/  CS2R R86, SRZ ;  /* 0x0000000000567805 */ /* 0x000fe2000001ff00 */
[----:B------:R-:W-:Y:S01]  /*a320*/  LOP3.LUT R138, R118, 0x14, RZ, 0xfc, !PT ;  /* 0x00000014768a7812 */ /* 0x000fe200078efcff */
[----:B------:R-:W-:Y:S01]  /*a330*/  IMAD R121, R2, 0x210, R121 ;  /* 0x0000021002797824 */ /* 0x000fe200078e0279 */
[----:B------:R-:W-:-:S02]  /*a340*/  P2R R100, PR, RZ, 0x1 ;  /* 0x00000001ff647803 */ /* 0x000fc40000000000 */
[C---:B------:R-:W-:Y:S02]  /*a350*/  LOP3.LUT R140, R118.reuse, 0x10, RZ, 0xfc, !PT ;  /* 0x00000010768c7812 */ /* 0x040fe400078efcff */
[----:B------:R-:W-:Y:S01]  /*a360*/  SHF.L.U32 R0, R121, 0x2, RZ ;  /* 0x0000000279007819 */ /* 0x000fe200000006ff */
[----:B------:R1:W-:Y:S01]  /*a370*/  STS.128 [R121.X4], R108 ;  /* 0x0000006c79007388 */ /* 0x0003e20000004c00 */
[C---:B------:R-:W-:Y:S02]  /*a380*/  LOP3.LUT R136, R118.reuse, 0x18, RZ, 0xfc, !PT ;  /* 0x0000001876887812 */ /* 0x040fe400078efcff */
[----:B------:R-:W-:Y:S01]  /*a390*/  LOP3.LUT R134, R118, 0x1c, RZ, 0xfc, !PT ;  /* 0x0000001c76867812 */ /* 0x000fe200078efcff */
[----:B------:R-:W-:Y:S01]  /*a3a0*/  IMAD R0, R2, -0x630, R0 ;  /* 0xfffff9d002007824 */ /* 0x000fe200078e0200 */
[----:B------:R-:W-:Y:S01]  /*a3b0*/  STS.128 [R121.X4+0x210], R60 ;  /* 0x0002103c79007388 */ /* 0x000fe20000004c00 */
[C---:B------:R-:W-:Y:S02]  /*a3c0*/  LOP3.LUT R132, R118.reuse, 0x20, RZ, 0xfc, !PT ;  /* 0x0000002076847812 */ /* 0x040fe400078efcff */
[C---:B------:R-:W-:Y:S01]  /*a3d0*/  LOP3.LUT R130, R118.reuse, 0x24, RZ, 0xfc, !PT ;  /* 0x0000002476827812 */ /* 0x040fe200078efcff */
[----:B------:R-:W-:Y:S01]  /*a3e0*/  STS.128 [R121.X4+0x420], R32 ;  /* 0x0004202079007388 */ /* 0x000fe20000004c00 */
[----:B------:R-:W-:-:S02]  /*a3f0*/  LOP3.LUT R122, R118, 0x28, RZ, 0xfc, !PT ;  /* 0x00000028767a7812 */ /* 0x000fc400078efcff */
[----:B------:R-:W-:Y:S01]  /*a400*/  LOP3.LUT R124, R118, 0x2c, RZ, 0xfc, !PT ;  /* 0x0000002c767c7812 */ /* 0x000fe200078efcff */
[----:B------:R-:W-:Y:S01]  /*a410*/  STS.128 [R121.X4+0x630], R36 ;  /* 0x0006302479007388 */ /* 0x000fe20000004c00 */
[----:B------:R-:W-:Y:S01]  /*a420*/  ISETP.LT.AND P3, PT, R148, UR4, !P6 ;  /* 0x0000000494007c0c */ /* 0x000fe2000f761270 */
[----:B-1----:R-:W-:Y:S02]  /*a430*/  CS2R R108, SRZ ;  /* 0x00000000006c7805 */ /* 0x002fe4000001ff00 */
[----:B------:R-:W-:Y:S06]  /*a440*/  BAR.SYNC 0x0 ;  /* 0x0000000000007b1d */ /* 0x000fec0000000000 */
[----:B------:R-:W1:Y:S01]  /*a450*/  LDS.128 R4, [R0] ;  /* 0x0000000000047984 */ /* 0x000e620000000c00 */
[----:B------:R-:W-:Y:S01]  /*a460*/  CS2R R110, SRZ ;  /* 0x00000000006e7805 */ /* 0x000fe2000001ff00 */
[----:B------:R-:W-:-:S02]  /*a470*/  ISETP.LT.AND P2, PT, R144, UR4, !P6 ;  /* 0x0000000490007c0c */ /* 0x000fc4000f741270 */
[----:B------:R-:W2:Y:S01]  /*a480*/  LDS.128 R16, [R0+0x840] ;  /* 0x0008400000107984 */ /* 0x000ea20000000c00 */
[----:B------:R-:W-:Y:S02]  /*a490*/  ISETP.LT.AND P1, PT, R140, UR4, !P6 ;  /* 0x000000048c007c0c */ /* 0x000fe4000f721270 */
[C---:B------:R-:W-:Y:S01]  /*a4a0*/  LOP3.LUT R126, R118.reuse, 0x30, RZ, 0xfc, !PT ;  /* 0x00000030767e7812 */ /* 0x040fe200078efcff */
[----:B------:R-:W3:Y:S01]  /*a4b0*/  LDS.128 R12, [R0+0x1080] ;  /* 0x00108000000c7984 */ /* 0x000ee20000000c00 */
[C---:B------:R-:W-:Y:S02]  /*a4c0*/  LOP3.LUT R2, R118.reuse, 0x34, RZ, 0xfc, !PT ;  /* 0x0000003476027812 */ /* 0x040fe400078efcff */
[C---:B------:R-:W-:Y:S01]  /*a4d0*/  LOP3.LUT R128, R118.reuse, 0x38, RZ, 0xfc, !PT ;  /* 0x0000003876807812 */ /* 0x040fe200078efcff */
[----:B------:R-:W4:Y:S01]  /*a4e0*/  LDS.128 R8, [R0+0x18c0] ;  /* 0x0018c00000087984 */ /* 0x000f220000000c00 */
[----:B------:R-:W-:-:S03]  /*a4f0*/  LOP3.LUT R120, R118, 0x3c, RZ, 0xfc, !PT ;  /* 0x0000003c76787812 */ /* 0x000fc600078efcff */
[----:B------:R-:W-:Y:S06]  /*a500*/  BAR.SYNC 0x0 ;  /* 0x0000000000007b1d */ /* 0x000fec0000000000 */
[----:B------:R-:W-:Y:S04]  /*a510*/  STS.128 [R121.X4], R68 ;  /* 0x0000004479007388 */ /* 0x000fe80000004c00 */
[----:B------:R-:W-:Y:S04]  /*a520*/  STS.128 [R121.X4+0x210], R64 ;  /* 0x0002104079007388 */ /* 0x000fe80000004c00 */
[----:B------:R-:W-:Y:S04]  /*a530*/  STS.128 [R121.X4+0x420], R92 ;  /* 0x0004205c79007388 */ /* 0x000fe80000004c00 */
[----:B------:R-:W-:Y:S04]  /*a540*/  STS.128 [R121.X4+0x630], R44 ;  /* 0x0006302c79007388 */ /* 0x000fe80000004c00 */
[----:B------:R-:W-:Y:S06]  /*a550*/  BAR.SYNC 0x0 ;  /* 0x0000000000007b1d */ /* 0x000fec0000000000 */
[----:B------:R-:W5:Y:S01]  /*a560*/  LDS.128 R36, [R0] ;  /* 0x0000000000247984 */ /* 0x000f620000000c00 */
[----:B------:R-:W-:Y:S01]  /*a570*/  CS2R R68, SRZ ;  /* 0x0000000000447805 */ /* 0x000fe2000001ff00 */
[----:B------:R-:W-:-:S02]  /*a580*/  CS2R R70, SRZ ;  /* 0x0000000000467805 */ /* 0x000fc4000001ff00 */
[----:B------:R-:W1:Y:S04]  /*a590*/  LDS.128 R32, [R0+0x840] ;  /* 0x0008400000207984 */ /* 0x000e680000000c00 */
[----:B------:R-:W1:Y:S04]  /*a5a0*/  LDS.128 R28, [R0+0x1080] ;  /* 0x00108000001c7984 */ /* 0x000e680000000c00 */
[----:B------:R-:W1:Y:S04]  /*a5b0*/  LDS.128 R20, [R0+0x18c0] ;  /* 0x0018c00000147984 */ /* 0x000e680000000c00 */
[----:B------:R-:W-:Y:S06]  /*a5c0*/  BAR.SYNC 0x0 ;  /* 0x0000000000007b1d */ /* 0x000fec0000000000 */
[----:B------:R-:W-:Y:S04]  /*a5d0*/  STS.128 [R121.X4], R76 ;  /* 0x0000004c79007388 */ /* 0x000fe80000004c00 */
[----:B------:R-:W-:Y:S04]  /*a5e0*/  STS.128 [R121.X4+0x210], R40 ;  /* 0x0002102879007388 */ /* 0x000fe80000004c00 */
[----:B------:R-:W-:Y:S04]  /*a5f0*/  STS.128 [R121.X4+0x420], R24 ;  /* 0x0004201879007388 */ /* 0x000fe80000004c00 */
[----:B------:R-:W-:Y:S04]  /*a600*/  STS.128 [R121.X4+0x630], R80 ;  /* 0x0006305079007388 */ /* 0x000fe80000004c00 */
[----:B------:R-:W-:Y:S06]  /*a610*/  BAR.SYNC 0x0 ;  /* 0x0000000000007b1d */ /* 0x000fec0000000000 */
[----:B------:R-:W1:Y:S01]  /*a620*/  LDS.128 R64, [R0] ;  /* 0x0000000000407984 */ /* 0x000e620000000c00 */
[----:B------:R-:W-:Y:S01]  /*a630*/  CS2R R40, SRZ ;  /* 0x0000000000287805 */ /* 0x000fe2000001ff00 */
[----:B------:R-:W-:Y:S01]  /*a640*/  CS2R R24, SRZ ;  /* 0x0000000000187805 */ /* 0x000fe2000001ff00 */
[----:B------:R-:W-:Y:S01]  /*a650*/  CS2R R26, SRZ ;  /* 0x00000000001a7805 */ /* 0x000fe2000001ff00 */
[----:B------:R-:W1:Y:S01]  /*a660*/  LDS.128 R44, [R0+0x840] ;  /* 0x00084000002c7984 */ /* 0x000e620000000c00 */
[----:B------:R-:W-:Y:S01]  /*a670*/  CS2R R42, SRZ ;  /* 0x00000000002a7805 */ /* 0x000fe2000001ff00 */
[----:B------:R-:W-:Y:S01]  /*a680*/  P2R R101, PR, RZ, 0x10 ;  /* 0x00000010ff657803 */ /* 0x000fe20000000000 */
[----:B------:R-:W-:Y:S01]  /*a690*/  CS2R R76, SRZ ;  /* 0x00000000004c7805 */ /* 0x000fe2000001ff00 */
[----:B------:R-:W1:Y:S01]  /*a6a0*/  LDS.128 R48, [R0+0x1080] ;  /* 0x0010800000307984 */ /* 0x000e620000000c00 */
[----:B------:R-:W-:Y:S01]  /*a6b0*/  ISETP.LT.AND P5, PT, R130, UR4, !P6 ;  /* 0x0000000482007c0c */ /* 0x000fe2000f7a1270 */
[----:B------:R-:W-:Y:S01]  /*a6c0*/  CS2R R78, SRZ ;  /* 0x00000000004e7805 */ /* 0x000fe2000001ff00 */
[----:B------:R-:W-:Y:S01]  /*a6d0*/  P2R R102, PR, RZ, 0x8 ;  /* 0x00000008ff667803 */ /* 0x000fe20000000000 */
[----:B------:R-:W1:Y:S01]  /*a6e0*/  LDS.128 R60, [R0+0x18c0] ;  /* 0x0018c000003c7984 */ /* 0x000e620000000c00 */
[----:B------:R-:W-:Y:S01]  /*a6f0*/  P2R R103, PR, RZ, 0x4 ;  /* 0x00000004ff677803 */ /* 0x000fe20000000000 */
[----:B------:R-:W-:Y:S01]  /*a700*/  CS2R R80, SRZ ;  /* 0x0000000000507805 */ /* 0x000fe2000001ff00 */
[----:B------:R-:W-:Y:S01]  /*a710*/  P2R R133, PR, RZ, 0x2 ;  /* 0x00000002ff857803 */ /* 0x000fe20000000000 */
[----:B------:R-:W-:Y:S06]  /*a720*/  BAR.SYNC 0x0 ;  /* 0x0000000000007b1d */ /* 0x000fec0000000000 */
[----:B------:R-:W-:Y:S01]  /*a730*/  STS.128 [R121.X4], R56 ;  /* 0x0000003879007388 */ /* 0x000fe20000004c00 */
[----:B------:R-:W-:-:S03]  /*a740*/  CS2R R82, SRZ ;  /* 0x0000000000527805 */ /* 0x000fc6000001ff00 */
[----:B------:R-:W-:Y:S04]  /*a750*/  STS.128 [R121.X4+0x210], R52 ;  /* 0x0002103479007388 */ /* 0x000fe80000004c00 */
[----:B------:R-:W-:Y:S04]  /*a760*/  STS.128 [R121.X4+0x420], R96 ;  /* 0x0004206079007388 */ /* 0x000fe80000004c00 */
[----:B------:R-:W-:Y:S04]  /*a770*/  STS.128 [R121.X4+0x630], R88 ;  /* 0x0006305879007388 */ /* 0x000fe80000004c00 */
[----:B------:R-:W-:Y:S06]  /*a780*/  BAR.SYNC 0x0 ;  /* 0x0000000000007b1d */ /* 0x000fec0000000000 */
[----:B------:R-:W1:Y:S01]  /*a790*/  @P0 LDG.E.EL.128 R112, [R142.64] ;  /* 0x0000000a8e700981 */ /* 0x000e62000c2e1d00 */
[----:B------:R-:W-:Y:S01]  /*a7a0*/  ISETP.LT.AND P0, PT, R138, UR4, !P6 ;  /* 0x000000048a007c0c */ /* 0x000fe2000f701270 */
[----:B------:R-:W-:Y:S01]  /*a7b0*/  CS2R R52, SRZ ;  /* 0x0000000000347805 */ /* 0x000fe2000001ff00 */
[----:B------:R-:W-:Y:S01]  /*a7c0*/  CS2R R54, SRZ ;  /* 0x0000000000367805 */ /* 0x000fe2000001ff00 */
[----:B------:R-:W2:Y:S01]  /*a7d0*/  @P4 LDG.E.EL.128 R108, [R142.64] ;  /* 0x0000000a8e6c4981 */ /* 0x000ea2000c2e1d00 */
[----:B------:R-:W-:Y:S01]  /*a7e0*/  P2R R135, PR, RZ, 0x1 ;  /* 0x00000001ff877803 */ /* 0x000fe20000000000 */
[----:B------:R-:W-:Y:S01]  /*a7f0*/  CS2R R56, SRZ ;  /* 0x0000000000387805 */ /* 0x000fe2000001ff00 */
[----:B------:R-:W-:Y:S01]  /*a800*/  CS2R R58, SRZ ;  /* 0x00000000003a7805 */ /* 0x000fe2000001ff00 */
[----:B------:R-:W3:Y:S01]  /*a810*/  @P3 LDG.E.EL.128 R104, [R142.64] ;  /* 0x0000000a8e683981 */ /* 0x000ee2000c2e1d00 */
[----:B------:R-:W-:-:S03]  /*a820*/  CS2R R88, SRZ ;  /* 0x0000000000587805 */ /* 0x000fc6000001ff00 */
[----:B------:R-:W4:Y:S04]  /*a830*/  @P2 LDG.E.EL.128 R24, [R142.64] ;  /* 0x0000000a8e182981 */ /* 0x000f28000c2e1d00 */
[----:B------:R-:W4:Y:S01]  /*a840*/  @P0 LDG.E.EL.128 R52, [R142.64] ;  /* 0x0000000a8e340981 */ /* 0x000f22000c2e1d00 */
[----:B------:R-:W-:-:S03]  /*a850*/  ISETP.LT.AND P0, PT, R136, UR4, !P6 ;  /* 0x0000000488007c0c */ /* 0x000fc6000f701270 */
[----:B------:R-:W5:Y:S01]  /*a860*/  @P1 LDG.E.EL.128 R40, [R142.64] ;  /* 0x0000000a8e281981 */ /* 0x000f62000c2e1d00 */
[----:B------:R-:W-:Y:S01]  /*a870*/  P2R R137, PR, RZ, 0x1 ;  /* 0x00000001ff897803 */ /* 0x000fe20000000000 */
[----:B------:R-:W-:Y:S01]  /*a880*/  CS2R R90, SRZ ;  /* 0x00000000005a7805 */ /* 0x000fe2000001ff00 */
[----:B------:R-:W-:Y:S01]  /*a890*/  CS2R R92, SRZ ;  /* 0x00000000005c7805 */ /* 0x000fe2000001ff00 */
[----:B------:R-:W-:Y:S01]  /*a8a0*/  CS2R R94, SRZ ;  /* 0x00000000005e7805 */ /* 0x000fe2000001ff00 */
[----:B------:R-:W-:Y:S01]  /*a8b0*/  CS2R R96, SRZ ;  /* 0x0000000000607805 */ /* 0x000fe2000001ff00 */
[----:B------:R-:W-:Y:S01]  /*a8c0*/  CS2R R98, SRZ ;  /* 0x0000000000627805 */ /* 0x000fe2000001ff00 */
[----:B------:R-:W5:Y:S04]  /*a8d0*/  @P5 LDG.E.EL.128 R76, [R142.64] ;  /* 0x0000000a8e4c5981 */ /* 0x000f68000c2e1d00 */
[----:B------:R-:W5:Y:S01]  /*a8e0*/  @P0 LDG.E.EL.128 R56, [R142.64] ;  /* 0x0000000a8e380981 */ /* 0x000f62000c2e1d00 */
[----:B------:R-:W-:-:S04]  /*a8f0*/  ISETP.LT.AND P0, PT, R134, UR4, !P6 ;  /* 0x0000000486007c0c */ /* 0x000fc8000f701270 */
[----:B------:R-:W-:-:S09]  /*a900*/  P2R R131, PR, RZ, 0x1 ;  /* 0x00000001ff837803 */ /* 0x000fd20000000000 */
[----:B------:R-:W5:Y:S01]  /*a910*/  @P0 LDG.E.EL.128 R68, [R142.64] ;  /* 0x0000000a8e440981 */ /* 0x000f62000c2e1d00 */
[----:B------:R-:W-:Y:S02]  /*a920*/  ISETP.LT.AND P0, PT, R132, UR4, !P6 ;  /* 0x0000000484007c0c */ /* 0x000fe4000f701270 */
[----:B------:R-:W-:Y:S02]  /*a930*/  ISETP.LT.AND P4, PT, R122, UR4, !P6 ;  /* 0x000000047a007c0c */ /* 0x000fe4000f781270 */
[----:B------:R-:W-:Y:S02]  /*a940*/  ISETP.LT.AND P3, PT, R124, UR4, !P6 ;  /* 0x000000047c007c0c */ /* 0x000fe4000f761270 */
[----:B------:R-:W-:Y:S02]  /*a950*/  ISETP.LT.AND P2, PT, R126, UR4, !P6 ;  /* 0x000000047e007c0c */ /* 0x000fe4000f741270 */
[----:B------:R-:W-:-:S05]  /*a960*/  P2R R129, PR, RZ, 0x1 ;  /* 0x00000001ff817803 */ /* 0x000fca0000000000 */
[----:B------:R-:W5:Y:S01]  /*a970*/  @P0 LDG.E.EL.128 R72, [R142.64] ;  /* 0x0000000a8e480981 */ /* 0x000f62000c2e1d00 */
[----:B------:R-:W-:Y:S02]  /*a980*/  ISETP.LT.AND P1, PT, R2, UR4, !P6 ;  /* 0x0000000402007c0c */ /* 0x000fe4000f721270 */
[----:B------:R-:W-:Y:S01]  /*a990*/  ISETP.LT.AND P0, PT, R128, UR4, !P6 ;  /* 0x0000000480007c0c */ /* 0x000fe2000f701270 */
[----:B------:R-:W5:Y:S01]  /*a9a0*/  @P4 LDG.E.EL.128 R80, [R142.64] ;  /* 0x0000000a8e504981 */ /* 0x000f62000c2e1d00 */
[----:B------:R-:W-:-:S03]  /*a9b0*/  ISETP.LT.AND P6, PT, R120, UR4, !P6 ;  /* 0x0000000478007c0c */ /* 0x000fc6000f7c1270 */
[----:B------:R-:W5:Y:S01]  /*a9c0*/  @P3 LDG.E.EL.128 R84, [R142.64] ;  /* 0x0000000a8e543981 */ /* 0x000f62000c2e1d00 */
[----:B------:R-:W-:-:S03]  /*a9d0*/  P2R R3, PR, RZ, 0x20 ;  /* 0x00000020ff037803 */ /* 0x000fc60000000000 */
[----:B------:R-:W5:Y:S01]  /*a9e0*/  @P2 LDG.E.EL.128 R88, [R142.64] ;  /* 0x0000000a8e582981 */ /* 0x000f62000c2e1d00 */
[----:B------:R-:W-:Y:S02]  /*a9f0*/  P2R R119, PR, RZ, 0x10 ;  /* 0x00000010ff777803 */ /* 0x000fe40000000000 */
[----:B------:R-:W-:Y:S01]  /*aa00*/  P2R R121, PR, RZ, 0x8 ;  /* 0x00000008ff797803 */ /* 0x000fe20000000000 */
[----:B------:R-:W5:Y:S01]  /*aa10*/  @P1 LDG.E.EL.128 R92, [R142.64] ;  /* 0x0000000a8e5c1981 */ /* 0x000f62000c2e1d00 */
[----:B------:R-:W-:Y:S02]  /*aa20*/  P2R R123, PR, RZ, 0x4 ;  /* 0x00000004ff7b7803 */ /* 0x000fe40000000000 */
[----:B------:R-:W-:Y:S01]  /*aa30*/  ISETP.NE.AND P5, PT, R103, RZ, PT ;  /* 0x000000ff6700720c */ /* 0x000fe20003fa5270 */
[----:B------:R-:W5:Y:S01]  /*aa40*/  @P0 LDG.E.EL.128 R96, [R142.64] ;  /* 0x0000000a8e600981 */ /* 0x000f62000c2e1d00 */
[----:B------:R-:W-:Y:S02]  /*aa50*/  ISETP.NE.AND P4, PT, R102, RZ, PT ;  /* 0x000000ff6600720c */ /* 0x000fe40003f85270 */
[----:B------:R-:W-:Y:S01]  /*aa60*/  ISETP.NE.AND P3, PT, R101, RZ, PT ;  /* 0x000000ff6500720c */ /* 0x000fe20003f65270 */
[----:B------:R-:W-:Y:S01]  /*aa70*/  CS2R R102, SRZ ;  /* 0x0000000000667805 */ /* 0x000fe2000001ff00 */
[----:B------:R-:W-:-:S02]  /*aa80*/  ISETP.NE.AND P2, PT, R100, RZ, PT ;  /* 0x000000ff6400720c */ /* 0x000fc40003f45270 */
[----:B------:R-:W-:-:S06]  /*aa90*/  CS2R R100, SRZ ;  /* 0x0000000000647805 */ /* 0x000fcc000001ff00 */
[----:B------:R-:W5:Y:S01]  /*aaa0*/  @P6 LDG.E.EL.128 R100, [R142.64] ;  /* 0x0000000a8e646981 */ /* 0x000f62000c2e1d00 */
[-C--:B------:R-:W-:Y:S02]  /*aab0*/  LEA R125, R118, R117.reuse, 0x7 ;  /* 0x00000075767d7211 */ /* 0x080fe400078e38ff */
[----:B------:R-:W-:Y:S02]  /*aac0*/  P2R R127, PR, RZ, 0x2 ;  /* 0x00000002ff7f7803 */ /* 0x000fe40000000000 */
[----:B------:R-:W-:Y:S01]  /*aad0*/  ISETP.NE.AND P1, PT, R133, RZ, PT ;  /* 0x000000ff8500720c */ /* 0x000fe20003f25270 */
[----:B-1----:R-:W-:Y:S01]  /*aae0*/  FADD R4, R4, R112 ;  /* 0x0000007004047221 */ /* 0x002fe20000000000 */
[----:B------:R-:W-:Y:S01]  /*aaf0*/  FADD R5, R5, R113 ;  /* 0x0000007105057221 */ /* 0x000fe20000000000 */
[----:B------:R-:W-:Y:S01]  /*ab00*/  FADD R7, R7, R115 ;  /* 0x0000007307077221 */ /* 0x000fe20000000000 */
[----:B------:R-:W-:Y:S01]  /*ab10*/  FADD R6, R6, R114 ;  /* 0x0000007206067221 */ /* 0x000fe20000000000 */
[-C--:B------:R-:W-:Y:S01]  /*ab20*/  IMAD.WIDE R112, R125, R116.reuse, c[0x0][0x178] ;  /* 0x00005e007d707625 */ /* 0x080fe200078e0274 */
[-C--:B------:R-:W-:Y:S01]  /*ab30*/  LEA R115, R146, R117.reuse, 0x7 ;  /* 0x0000007592737211 */ /* 0x080fe200078e38ff */
[----:B--2---:R-:W-:Y:S01]  /*ab40*/  FADD R16, R16, R108 ;  /* 0x0000006c10107221 */ /* 0x004fe20000000000 */
[----:B------:R-:W-:Y:S01]  /*ab50*/  FADD R17, R17, R109 ;  /* 0x0000006d11117221 */ /* 0x000fe20000000000 */
[----:B------:R-:W-:Y:S01]  /*ab60*/  FADD R19, R19, R111 ;  /* 0x0000006f13137221 */ /* 0x000fe20000000000 */
[----:B------:R1:W-:Y:S01]  /*ab70*/  @P2 STG.E.128 [R112.64], R4 ;  /* 0x0000000470002986 */ /* 0x0003e2000c101d0a */
[----:B------:R-:W-:Y:S01]  /*ab80*/  FADD R18, R18, R110 ;  /* 0x0000006e12127221 */ /* 0x000fe20000000000 */
[-C--:B------:R-:W-:Y:S01]  /*ab90*/  IMAD.WIDE R108, R115, R116.reuse, c[0x0][0x178] ;  /* 0x00005e00736c7625 */ /* 0x080fe200078e0274 */
[-C--:B------:R-:W-:Y:S01]  /*aba0*/  LEA R111, R148, R117.reuse, 0x7 ;  /* 0x00000075946f7211 */ /* 0x080fe200078e38ff */
[----:B---3--:R-:W-:Y:S01]  /*abb0*/  FADD R12, R12, R104 ;  /* 0x000000680c0c7221 */ /* 0x008fe20000000000 */
[----:B------:R-:W-:Y:S01]  /*abc0*/  FADD R13, R13, R105 ;  /* 0x000000690d0d7221 */ /* 0x000fe20000000000 */
[----:B------:R-:W-:Y:S01]  /*abd0*/  FADD R14, R14, R106 ;  /* 0x0000006a0e0e7221 */ /* 0x000fe20000000000 */
[----:B------:R2:W-:Y:S01]  /*abe0*/  @P3 STG.E.128 [R108.64], R16 ;  /* 0x000000106c003986 */ /* 0x0005e2000c101d0a */
[----:B------:R-:W-:Y:S01]  /*abf0*/  FADD R15, R15, R107 ;  /* 0x0000006b0f0f7221 */ /* 0x000fe20000000000 */
[----:B----4-:R-:W-:Y:S01]  /*ac00*/  FADD R8, R8, R24 ;  /* 0x0000001808087221 */ /* 0x010fe20000000000 */
[----:B------:R-:W-:Y:S01]  /*ac10*/  FADD R9, R9, R25 ;  /* 0x0000001909097221 */ /* 0x000fe20000000000 */
[----:B------:R-:W-:Y:S01]  /*ac20*/  FADD R10, R10, R26 ;  /* 0x0000001a0a0a7221 */ /* 0x000fe20000000000 */
[----:B------:R-:W-:Y:S01]  /*ac30*/  FADD R11, R11, R27 ;  /* 0x0000001b0b0b7221 */ /* 0x000fe20000000000 */
[----:B-1----:R-:W-:Y:S01]  /*ac40*/  LEA R7, R144, R117, 0x7 ;  /* 0x0000007590077211 */ /* 0x002fe200078e38ff */
[----:B------:R-:W-:Y:S01]  /*ac50*/  IMAD.WIDE R4, R111, R116, c[0x0][0x178] ;  /* 0x00005e006f047625 */ /* 0x000fe200078e0274 */
[----:B------:R-:W-:-:S03]  /*ac60*/  ISETP.NE.AND P2, PT, R135, RZ, PT ;  /* 0x000000ff8700720c */ /* 0x000fc60003f45270 */
[-C--:B------:R-:W-:Y:S01]  /*ac70*/  IMAD.WIDE R6, R7, R116.reuse, c[0x0][0x178] ;  /* 0x00005e0007067625 */ /* 0x080fe200078e0274 */
[-C--:B--2---:R-:W-:Y:S01]  /*ac80*/  LEA R17, R140, R117.reuse, 0x7 ;  /* 0x000000758c117211 */ /* 0x084fe200078e38ff */
[----:B------:R1:W-:Y:S01]  /*ac90*/  @P4 STG.E.128 [R4.64], R12 ;  /* 0x0000000c04004986 */ /* 0x0003e2000c101d0a */
[----:B-----5:R-:W-:Y:S01]  /*aca0*/  FADD R36, R36, R40 ;  /* 0x0000002824247221 */ /* 0x020fe20000000000 */
[----:B------:R-:W-:Y:S01]  /*acb0*/  FADD R37, R37, R41 ;  /* 0x0000002925257221 */ /* 0x000fe20000000000 */
[----:B------:R-:W-:Y:S01]  /*acc0*/  FADD R38, R38, R42 ;  /* 0x0000002a26267221 */ /* 0x000fe20000000000 */
[----:B------:R2:W-:Y:S01]  /*acd0*/  @P5 STG.E.128 [R6.64], R8 ;  /* 0x0000000806005986 */ /* 0x0005e2000c101d0a */
[----:B------:R-:W-:Y:S01]  /*ace0*/  FADD R39, R39, R43 ;  /* 0x0000002b27277221 */ /* 0x000fe20000000000 */
[----:B------:R-:W-:Y:S01]  /*acf0*/  ISETP.NE.AND P3, PT, R137, RZ, PT ;  /* 0x000000ff8900720c */ /* 0x000fe20003f65270 */
[----:B------:R-:W-:Y:S01]  /*ad00*/  FADD R32, R32, R52 ;  /* 0x0000003420207221 */ /* 0x000fe20000000000 */
[----:B------:R-:W-:Y:S01]  /*ad10*/  FADD R33, R33, R53 ;  /* 0x0000003521217221 */ /* 0x000fe20000000000 */
[----:B------:R-:W-:Y:S01]  /*ad20*/  FADD R34, R34, R54 ;  /* 0x0000003622227221 */ /* 0x000fe20000000000 */
[----:B------:R-:W-:Y:S01]  /*ad30*/  FADD R35, R35, R55 ;  /* 0x0000003723237221 */ /* 0x000fe20000000000 */
[-C--:B-1----:R-:W-:Y:S01]  /*ad40*/  IMAD.WIDE R4, R17, R116.reuse, c[0x0][0x178] ;  /* 0x00005e0011047625 */ /* 0x082fe200078e0274 */
[-C--:B------:R-:W-:Y:S01]  /*ad50*/  LEA R13, R138, R117.reuse, 0x7 ;  /* 0x000000758a0d7211 */ /* 0x080fe200078e38ff */
[----:B------:R-:W-:Y:S01]  /*ad60*/  FADD R28, R28, R56 ;  /* 0x000000381c1c7221 */ /* 0x000fe20000000000 */
[----:B------:R-:W-:Y:S01]  /*ad70*/  FADD R29, R29, R57 ;  /* 0x000000391d1d7221 */ /* 0x000fe20000000000 */
[----:B--2---:R-:W-:Y:S01]  /*ad80*/  LEA R9, R136, R117, 0x7 ;  /* 0x0000007588097211 */ /* 0x004fe200078e38ff */
[----:B------:R1:W-:Y:S01]  /*ad90*/  @P1 STG.E.128 [R4.64], R36 ;  /* 0x0000002404001986 */ /* 0x0003e2000c101d0a */
[----:B------:R-:W-:Y:S01]  /*ada0*/  IMAD.WIDE R6, R13, R116, c[0x0][0x178] ;  /* 0x00005e000d067625 */ /* 0x000fe200078e0274 */
[----:B------:R-:W-:Y:S01]  /*adb0*/  FADD R30, R30, R58 ;  /* 0x0000003a1e1e7221 */ /* 0x000fe20000000000 */
[----:B------:R-:W-:Y:S01]  /*adc0*/  FADD R31, R31, R59 ;  /* 0x0000003b1f1f7221 */ /* 0x000fe20000000000 */
[----:B------:R-:W-:Y:S01]  /*add0*/  ISETP.NE.AND P4, PT, R131, RZ, PT ;  /* 0x000000ff8300720c */ /* 0x000fe20003f85270 */
[----:B------:R-:W-:Y:S04]  /*ade0*/  LDS.128 R12, [R0+0x840] ;  /* 0x00084000000c7984 */ /* 0x000fe80000000c00 */
[----:B------:R2:W-:Y:S01]  /*adf0*/  @P2 STG.E.128 [R6.64], R32 ;  /* 0x0000002006002986 */ /* 0x0005e2000c101d0a */
[----:B------:R-:W-:Y:S01]  /*ae00*/  FADD R20, R20, R68 ;  /* 0x0000004414147221 */ /* 0x000fe20000000000 */
[----:B------:R-:W-:-:S02]  /*ae10*/  FADD R21, R21, R69 ;  /* 0x0000004515157221 */ /* 0x000fc40000000000 */
[----:B------:R-:W-:Y:S01]  /*ae20*/  LDS.128 R16, [R0+0x1080] ;  /* 0x0010800000107984 */ /* 0x000fe20000000c00 */
[----:B-1----:R-:W-:Y:S01]  /*ae30*/  IMAD.WIDE R4, R9, R116, c[0x0][0x178] ;  /* 0x00005e0009047625 */ /* 0x002fe200078e0274 */
[----:B------:R-:W-:-:S05]  /*ae40*/  LEA R9, R134, R117, 0x7 ;  /* 0x0000007586097211 */ /* 0x000fca00078e38ff */
[----:B--2---:R-:W-:Y:S01]  /*ae50*/  IMAD.WIDE R6, R9, R116, c[0x0][0x178] ;  /* 0x00005e0009067625 */ /* 0x004fe200078e0274 */
[----:B------:R-:W-:Y:S01]  /*ae60*/  LEA R9, R132, R117, 0x7 ;  /* 0x0000007584097211 */ /* 0x000fe200078e38ff */
[----:B------:R1:W-:Y:S01]  /*ae70*/  @P3 STG.E.128 [R4.64], R28 ;  /* 0x0000001c04003986 */ /* 0x0003e2000c101d0a */
[----:B------:R-:W-:Y:S01]  /*ae80*/  FADD R22, R22, R70 ;  /* 0x0000004616167221 */ /* 0x000fe20000000000 */
[----:B------:R-:W-:-:S05]  /*ae90*/  FADD R23, R23, R71 ;  /* 0x0000004717177221 */ /* 0x000fca0000000000 */
[----:B------:R2:W-:Y:S04]  /*aea0*/  @P4 STG.E.128 [R6.64], R20 ;  /* 0x0000001406004986 */ /* 0x0005e8000c101d0a */
[----:B------:R-:W-:Y:S01]  /*aeb0*/  LDS.128 R20, [R0+0x18c0] ;  /* 0x0018c00000147984 */ /* 0x000fe20000000c00 */
[----:B-1----:R-:W-:-:S03]  /*aec0*/  IMAD.WIDE R4, R9, R116, c[0x0][0x178] ;  /* 0x00005e0009047625 */ /* 0x002fc600078e0274 */
[----:B------:R-:W1:Y:S01]  /*aed0*/  LDS.128 R8, [R0] ;  /* 0x0000000000087984 */ /* 0x000e620000000c00 */
[----:B------:R-:W-:Y:S01]  /*aee0*/  ISETP.NE.AND P5, PT, R129, RZ, PT ;  /* 0x000000ff8100720c */ /* 0x000fe20003fa5270 */
[----:B------:R-:W-:Y:S01]  /*aef0*/  FADD R64, R64, R72 ;  /* 0x0000004840407221 */ /* 0x000fe20000000000 */
[----:B------:R-:W-:Y:S01]  /*af00*/  FADD R65, R65, R73 ;  /* 0x0000004941417221 */ /* 0x000fe20000000000 */
[----:B------:R-:W-:Y:S01]  /*af10*/  FADD R66, R66, R74 ;  /* 0x0000004a42427221 */ /* 0x000fe20000000000 */
[----:B------:R-:W-:Y:S01]  /*af20*/  FADD R67, R67, R75 ;  /* 0x0000004b43437221 */ /* 0x000fe20000000000 */
[----:B------:R-:W-:Y:S02]  /*af30*/  ISETP.NE.AND P4, PT, R119, RZ, PT ;  /* 0x000000ff7700720c */ /* 0x000fe40003f85270 */
[----:B------:R-:W-:Y:S02]  /*af40*/  ISETP.NE.AND P3, PT, R121, RZ, PT ;  /* 0x000000ff7900720c */ /* 0x000fe40003f65270 */
[----:B------:R-:W-:-:S04]  /*af50*/  ISETP.NE.AND P2, PT, R123, RZ, PT ;  /* 0x000000ff7b00720c */ /* 0x000fc80003f45270 */
[----:B------:R3:W-:Y:S01]  /*af60*/  @P5 STG.E.128 [R4.64], R64 ;  /* 0x0000004004005986 */ /* 0x0007e2000c101d0a */
[----:B------:R-:W-:Y:S02]  /*af70*/  ISETP.NE.AND P5, PT, R3, RZ, PT ;  /* 0x000000ff0300720c */ /* 0x000fe40003fa5270 */
[-C--:B------:R-:W-:Y:S02]  /*af80*/  LEA R3, R130, R117.reuse, 0x7 ;  /* 0x0000007582037211 */ /* 0x080fe400078e38ff */
[----:B------:R-:W-:Y:S02]  /*af90*/  ISETP.NE.AND P1, PT, R127, RZ, PT ;  /* 0x000000ff7f00720c */ /* 0x000fe40003f25270 */
[-C--:B--2---:R-:W-:Y:S02]  /*afa0*/  LEA R7, R122, R117.reuse, 0x7 ;  /* 0x000000757a077211 */ /* 0x084fe400078e38ff */
[-C--:B------:R-:W-:Y:S02]  /*afb0*/  LEA R25, R124, R117.reuse, 0x7 ;  /* 0x000000757c197211 */ /* 0x080fe400078e38ff */
[-C--:B------:R-:W-:Y:S01]  /*afc0*/  LEA R27, R126, R117.reuse, 0x7 ;  /* 0x000000757e1b7211 */ /* 0x080fe200078e38ff */
[----:B------:R-:W-:Y:S01]  /*afd0*/  FADD R44, R44, R76 ;  /* 0x0000004c2c2c7221 */ /* 0x000fe20000000000 */
[-C--:B------:R-:W-:Y:S01]  /*afe0*/  LEA R29, R2, R117.reuse, 0x7 ;  /* 0x00000075021d7211 */ /* 0x080fe200078e38ff */
[----:B------:R-:W-:Y:S01]  /*aff0*/  FADD R45, R45, R77 ;  /* 0x0000004d2d2d7221 */ /* 0x000fe20000000000 */
[-C--:B------:R-:W-:Y:S01]  /*b000*/  LEA R31, R128, R117.reuse, 0x7 ;  /* 0x00000075801f7211 */ /* 0x080fe200078e38ff */
[----:B------:R-:W-:Y:S01]  /*b010*/  FADD R46, R46, R78 ;  /* 0x0000004e2e2e7221 */ /* 0x000fe20000000000 */
[----:B------:R-:W-:Y:S01]  /*b020*/  FADD R47, R47, R79 ;  /* 0x0000004f2f2f7221 */ /* 0x000fe20000000000 */
[-C--:B------:R-:W-:Y:S01]  /*b030*/  IMAD.WIDE R2, R3, R116.reuse, c[0x0][0x178] ;  /* 0x00005e0003027625 */ /* 0x080fe200078e0274 */
[----:B------:R-:W-:Y:S01]  /*b040*/  FADD R48, R48, R80 ;  /* 0x0000005030307221 */ /* 0x000fe20000000000 */
[----:B------:R-:W-:Y:S01]  /*b050*/  FADD R49, R49, R81 ;  /* 0x0000005131317221 */ /* 0x000fe20000000000 */
[----:B------:R-:W-:Y:S01]  /*b060*/  FADD R50, R50, R82 ;  /* 0x0000005232327221 */ /* 0x000fe20000000000 */
[----:B------:R-:W-:Y:S01]  /*b070*/  FADD R51, R51, R83 ;  /* 0x0000005333337221 */ /* 0x000fe20000000000 */
[-C--:B---3--:R-:W-:Y:S01]  /*b080*/  IMAD.WIDE R4, R7, R116.reuse, c[0x0][0x178] ;  /* 0x00005e0007047625 */ /* 0x088fe200078e0274 */
[----:B------:R-:W-:Y:S01]  /*b090*/  FADD R60, R60, R84 ;  /* 0x000000543c3c7221 */ /* 0x000fe20000000000 */
[----:B------:R-:W-:Y:S01]  /*b0a0*/  FADD R61, R61, R85 ;  /* 0x000000553d3d7221 */ /* 0x000fe20000000000 */
[----:B------:R-:W-:Y:S01]  /*b0b0*/  FADD R62, R62, R86 ;  /* 0x000000563e3e7221 */ /* 0x000fe20000000000 */
[----:B------:R-:W-:Y:S01]  /*b0c0*/  FADD R63, R63, R87 ;  /* 0x000000573f3f7221 */ /* 0x000fe20000000000 */
[----:B-1----:R-:W-:Y:S01]  /*b0d0*/  FADD R88, R8, R88 ;  /* 0x0000005808587221 */ /* 0x002fe20000000000 */
[----:B------:R-:W-:Y:S01]  /*b0e0*/  FADD R89, R9, R89 ;  /* 0x0000005909597221 */ /* 0x000fe20000000000 */
[-C--:B------:R-:W-:Y:S01]  /*b0f0*/  IMAD.WIDE R6, R25, R116.reuse, c[0x0][0x178] ;  /* 0x00005e0019067625 */ /* 0x080fe200078e0274 */
[----:B------:R-:W-:Y:S01]  /*b100*/  FADD R90, R10, R90 ;  /* 0x0000005a0a5a7221 */ /* 0x000fe20000000000 */
[----:B------:R-:W-:Y:S01]  /*b110*/  FADD R91, R11, R91 ;  /* 0x0000005b0b5b7221 */ /* 0x000fe20000000000 */
        /* <DEDUP_REMOVED lines=9> */
[----:B------:R-:W-:Y:S01]  /*b1b0*/  FADD R19, R19, R99 ;  /* 0x0000006313137221 */ /* 0x000fe20000000000 */
[----:B------:R1:W-:Y:S01]  /*b1c0*/  @P5 STG.E.128 [R2.64], R44 ;  /* 0x0000002c02005986 */ /* 0x0003e2000c101d0a */
[----:B------:R-:W-:Y:S01]  /*b1d0*/  IMAD.WIDE R12, R31, R116, c[0x0][0x178] ;  /* 0x00005e001f0c7625 */ /* 0x000fe200078e0274 */
[----:B------:R-:W-:-:S02]  /*b1e0*/  LEA R117, R120, R117, 0x7 ;  /* 0x0000007578757211 */ /* 0x000fc400078e38ff */
[----:B------:R1:W-:Y:S04]  /*b1f0*/  @P4 STG.E.128 [R4.64], R48 ;  /* 0x0000003004004986 */ /* 0x0003e8000c101d0a */
[----:B------:R1:W-:Y:S04]  /*b200*/  @P3 STG.E.128 [R6.64], R60 ;  /* 0x0000003c06003986 */ /* 0x0003e8000c101d0a */
[----:B------:R1:W-:Y:S04]  /*b210*/  @P2 STG.E.128 [R8.64], R88 ;  /* 0x0000005808002986 */ /* 0x0003e8000c101d0a */
[----:B------:R1:W-:Y:S01]  /*b220*/  @P1 STG.E.128 [R10.64], R92 ;  /* 0x0000005c0a001986 */ /* 0x0003e2000c101d0a */
[----:B------:R-:W-:-:S03]  /*b230*/  FADD R20, R20, R100 ;  /* 0x0000006414147221 */ /* 0x000fc60000000000 */
[----:B------:R1:W-:Y:S01]  /*b240*/  @P0 STG.E.128 [R12.64], R16 ;  /* 0x000000100c000986 */ /* 0x0003e2000c101d0a */
[----:B------:R-:W-:Y:S01]  /*b250*/  FADD R21, R21, R101 ;  /* 0x0000006515157221 */ /* 0x000fe20000000000 */
[----:B------:R-:W-:Y:S01]  /*b260*/  FADD R22, R22, R102 ;  /* 0x0000006616167221 */ /* 0x000fe20000000000 */
[----:B------:R-:W-:Y:S01]  /*b270*/  FADD R23, R23, R103 ;  /* 0x0000006717177221 */ /* 0x000fe20000000000 */
[----:B------:R-:W-:Y:S01]  /*b280*/  IMAD.WIDE R116, R117, R116, c[0x0][0x178] ;  /* 0x00005e0075747625 */ /* 0x000fe200078e0274 */
[----:B------:R-:W-:Y:S06]  /*b290*/  @!P6 EXIT ;  /* 0x000000000000e94d */ /* 0x000fec0003800000 */
[----:B------:R-:W-:Y:S01]  /*b2a0*/  STG.E.128 [R116.64], R20 ;  /* 0x0000001474007986 */ /* 0x000fe2000c101d0a */
[----:B------:R-:W-:Y:S05]  /*b2b0*/  EXIT ;  /* 0x000000000000794d */ /* 0x000fea0003800000 */
.L_x_2:
[----:B------:R-:W-:-:S00]  /*b2c0*/  BRA `(.L_x_2) ;  /* 0xfffffff000007947 */ /* 0x000fc0000383ffff */
[----:B------:R-:W-:-:S00]  /*b2d0*/  NOP ;  /* 0x0000000000007918 */ /* 0x000fc00000000000 */
        /* <DEDUP_REMOVED lines=10> */
.L_x_3:


//--------------------- .nv.shared.triton_mm      --------------------------
	.section	.nv.shared.triton_mm,"aw",@nobits
	.align	16
